	.target	sm_80

	.elftype	@"ET_EXEC"


//--------------------- .note.nv.tkinfo           --------------------------
	.section	.note.nv.tkinfo,"",@"SHT_NOTE"
	.sectionflags	@"SHF_NOTE_NV_TKINFO"
	.tkinfo
        /*0018*/ 	.word	0x00000002
        /*0030*/ 	.string	""
        /*0030*/ 	.string	"ptxas"
        /*0030*/ 	.string	"Cuda compilation tools, release 13.0, V13.0.88"
        /*0030*/ 	.string	"Build cuda_13.0.r13.0/compiler.36424714_0"
        /*0030*/ 	.string	"-v  -suppress-debug-info  -lineinfo  -arch sm_80 "



//--------------------- .note.nv.cuinfo           --------------------------
	.section	.note.nv.cuinfo,"",@"SHT_NOTE"
	.sectionflags	@"SHF_NOTE_NV_CUINFO"
        /*0018*/ 	.short	0x0002
        /*001a*/ 	.short	0x0050
        /*001c*/ 	.short	0x0082
	.zero		2


//--------------------- .nv.info                  --------------------------
	.section	.nv.info,"",@"SHT_CUDA_INFO"
	.align	4


	//----- nvinfo : EIATTR_REGCOUNT
	.align		4
        /*0000*/ 	.byte	0x04, 0x2f
        /*0002*/ 	.short	(.L_1 - .L_0)
	.align		4
.L_0:
        /*0004*/ 	.word	index@(matmul_kernel)
        /*0008*/ 	.word	0x00000060


	//----- nvinfo : EIATTR_FRAME_SIZE
	.align		4
.L_1:
        /*000c*/ 	.byte	0x04, 0x11
        /*000e*/ 	.short	(.L_3 - .L_2)
	.align		4
.L_2:
        /*0010*/ 	.word	index@(matmul_kernel)
        /*0014*/ 	.word	0x00000000


	//----- nvinfo : EIATTR_MIN_STACK_SIZE
	.align		4
.L_3:
        /*0018*/ 	.byte	0x04, 0x12
        /*001a*/ 	.short	(.L_5 - .L_4)
	.align		4
.L_4:
        /*001c*/ 	.word	index@(matmul_kernel)
        /*0020*/ 	.word	0x00000000
.L_5:


//--------------------- .nv.info.matmul_kernel    --------------------------
	.section	.nv.info.matmul_kernel,"",@"SHT_CUDA_INFO"
	.sectionflags	@""
	.align	4


	//----- nvinfo : EIATTR_CUDA_API_VERSION
	.align		4
        /*0000*/ 	.byte	0x04, 0x37
        /*0002*/ 	.short	(.L_7 - .L_6)
.L_6:
        /*0004*/ 	.word	0x00000082


	//----- nvinfo : EIATTR_SW2861232_WAR
	.align		4
.L_7:
        /*0008*/ 	.byte	0x01, 0x35
	.zero		2


	//----- nvinfo : EIATTR_PARAM_CBANK
	.align		4
        /*000c*/ 	.byte	0x04, 0x0a
        /*000e*/ 	.short	(.L_9 - .L_8)
	.align		4
.L_8:
        /*0010*/ 	.word	index@(.nv.constant0.matmul_kernel)
        /*0014*/ 	.short	0x0160
        /*0016*/ 	.short	0x0050


	//----- nvinfo : EIATTR_CBANK_PARAM_SIZE
	.align		4
.L_9:
        /*0018*/ 	.byte	0x03, 0x19
        /*001a*/ 	.short	0x0050


	//----- nvinfo : EIATTR_KPARAM_INFO
	.align		4
        /*001c*/ 	.byte	0x04, 0x17
        /*001e*/ 	.short	(.L_11 - .L_10)
.L_10:
        /*0020*/ 	.word	0x00000000
        /*0024*/ 	.short	0x000d
        /*0026*/ 	.short	0x0048
        /*0028*/ 	.byte	0x00, 0xf4, 0x21, 0x00


	//----- nvinfo : EIATTR_KPARAM_INFO
	.align		4
.L_11:
        /*002c*/ 	.byte	0x04, 0x17
        /*002e*/ 	.short	(.L_13 - .L_12)
.L_12:
        /*0030*/ 	.word	0x00000000
        /*0034*/ 	.short	0x000c
        /*0036*/ 	.short	0x0040
        /*0038*/ 	.byte	0x00, 0xf4, 0x21, 0x00


	//----- nvinfo : EIATTR_KPARAM_INFO
	.align		4
.L_13:
        /*003c*/ 	.byte	0x04, 0x17
        /*003e*/ 	.short	(.L_15 - .L_14)
.L_14:
        /*0040*/ 	.word	0x00000000
        /*0044*/ 	.short	0x000b
        /*0046*/ 	.short	0x0038
        /*0048*/ 	.byte	0x00, 0xf0, 0x11, 0x00


	//----- nvinfo : EIATTR_KPARAM_INFO
	.align		4
.L_15:
        /*004c*/ 	.byte	0x04, 0x17
        /*004e*/ 	.short	(.L_17 - .L_16)
.L_16:
        /*0050*/ 	.word	0x00000000
        /*0054*/ 	.short	0x000a
        /*0056*/ 	.short	0x0034
        /*0058*/ 	.byte	0x00, 0xf0, 0x11, 0x00


	//----- nvinfo : EIATTR_KPARAM_INFO
	.align		4
.L_17:
        /*005c*/ 	.byte	0x04, 0x17
        /*005e*/ 	.short	(.L_19 - .L_18)
.L_18:
        /*0060*/ 	.word	0x00000000
        /*0064*/ 	.short	0x0009
        /*0066*/ 	.short	0x0030
        /*0068*/ 	.byte	0x00, 0xf0, 0x11, 0x00


	//----- nvinfo : EIATTR_KPARAM_INFO
	.align		4
.L_19:
        /*006c*/ 	.byte	0x04, 0x17
        /*006e*/ 	.short	(.L_21 - .L_20)
.L_20:
        /*0070*/ 	.word	0x00000000
        /*0074*/ 	.short	0x0008
        /*0076*/ 	.short	0x002c
        /*0078*/ 	.byte	0x00, 0xf0, 0x11, 0x00


	//----- nvinfo : EIATTR_KPARAM_INFO
	.align		4
.L_21:
        /*007c*/ 	.byte	0x04, 0x17
        /*007e*/ 	.short	(.L_23 - .L_22)
.L_22:
        /*0080*/ 	.word	0x00000000
        /*0084*/ 	.short	0x0007
        /*0086*/ 	.short	0x0028
        /*0088*/ 	.byte	0x00, 0xf0, 0x11, 0x00


	//----- nvinfo : EIATTR_KPARAM_INFO
	.align		4
.L_23:
        /*008c*/ 	.byte	0x04, 0x17
        /*008e*/ 	.short	(.L_25 - .L_24)
.L_24:
        /*0090*/ 	.word	0x00000000
        /*0094*/ 	.short	0x0006
        /*0096*/ 	.short	0x0024
        /*0098*/ 	.byte	0x00, 0xf0, 0x11, 0x00


	//----- nvinfo : EIATTR_KPARAM_INFO
	.align		4
.L_25:
        /*009c*/ 	.byte	0x04, 0x17
        /*009e*/ 	.short	(.L_27 - .L_26)
.L_26:
        /*00a0*/ 	.word	0x00000000
        /*00a4*/ 	.short	0x0005
        /*00a6*/ 	.short	0x0020
        /*00a8*/ 	.byte	0x00, 0xf0, 0x11, 0x00


	//----- nvinfo : EIATTR_KPARAM_INFO
	.align		4
.L_27:
        /*00ac*/ 	.byte	0x04, 0x17
        /*00ae*/ 	.short	(.L_29 - .L_28)
.L_28:
        /*00b0*/ 	.word	0x00000000
        /*00b4*/ 	.short	0x0004
        /*00b6*/ 	.short	0x001c
        /*00b8*/ 	.byte	0x00, 0xf0, 0x11, 0x00


	//----- nvinfo : EIATTR_KPARAM_INFO
	.align		4
.L_29:
        /*00bc*/ 	.byte	0x04, 0x17
        /*00be*/ 	.short	(.L_31 - .L_30)
.L_30:
        /*00c0*/ 	.word	0x00000000
        /*00c4*/ 	.short	0x0003
        /*00c6*/ 	.short	0x0018
        /*00c8*/ 	.byte	0x00, 0xf0, 0x11, 0x00


	//----- nvinfo : EIATTR_KPARAM_INFO
	.align		4
.L_31:
        /*00cc*/ 	.byte	0x04, 0x17
        /*00ce*/ 	.short	(.L_33 - .L_32)
.L_32:
        /*00d0*/ 	.word	0x00000000
        /*00d4*/ 	.short	0x0002
        /*00d6*/ 	.short	0x0010
        /*00d8*/ 	.byte	0x00, 0xf4, 0x21, 0x00


	//----- nvinfo : EIATTR_KPARAM_INFO
	.align		4
.L_33:
        /*00dc*/ 	.byte	0x04, 0x17
        /*00de*/ 	.short	(.L_35 - .L_34)
.L_34:
        /*00e0*/ 	.word	0x00000000
        /*00e4*/ 	.short	0x0001
        /*00e6*/ 	.short	0x0008
        /*00e8*/ 	.byte	0x00, 0xf4, 0x21, 0x00


	//----- nvinfo : EIATTR_KPARAM_INFO
	.align		4
.L_35:
        /*00ec*/ 	.byte	0x04, 0x17
        /*00ee*/ 	.short	(.L_37 - .L_36)
.L_36:
        /*00f0*/ 	.word	0x00000000
        /*00f4*/ 	.short	0x0000
        /*00f6*/ 	.short	0x0000
        /*00f8*/ 	.byte	0x00, 0xf4, 0x21, 0x00


	//----- nvinfo : EIATTR_MAXREG_COUNT
	.align		4
.L_37:
        /*00fc*/ 	.byte	0x03, 0x1b
        /*00fe*/ 	.short	0x00ff


	//----- nvinfo : EIATTR_NUM_BARRIERS
	.align		4
        /*0100*/ 	.byte	0x02, 0x4c
        /*0102*/ 	.byte	0x01
	.zero		1


	//----- nvinfo : EIATTR_MERCURY_ISA_VERSION
	.align		4
        /*0104*/ 	.byte	0x03, 0x5f
        /*0106*/ 	.short	0x0000


	//----- nvinfo : EIATTR_EXIT_INSTR_OFFSETS
	.align		4
        /*0108*/ 	.byte	0x04, 0x1c
        /*010a*/ 	.short	(.L_39 - .L_38)


	//   ....[0]....
.L_38:
        /*010c*/ 	.word	0x00002d20


	//   ....[1]....
        /*0110*/ 	.word	0x00002d50


	//----- nvinfo : EIATTR_REQNTID
	.align		4
.L_39:
        /*0114*/ 	.byte	0x04, 0x10
        /*0116*/ 	.short	(.L_41 - .L_40)
.L_40:
        /*0118*/ 	.word	0x00000040
        /*011c*/ 	.word	0x00000001
        /*0120*/ 	.word	0x00000001
.L_41:


//--------------------- .nv.callgraph             --------------------------
	.section	.nv.callgraph,"",@"SHT_CUDA_CALLGRAPH"
	.align	4
	.sectionentsize	8
	.align		4
        /*0000*/ 	.word	0x00000000
	.align		4
        /*0004*/ 	.word	0xffffffff
	.align		4
        /*0008*/ 	.word	0x00000000
	.align		4
        /*000c*/ 	.word	0xfffffffe
	.align		4
        /*0010*/ 	.word	0x00000000
	.align		4
        /*0014*/ 	.word	0xfffffffd
	.align		4
        /*0018*/ 	.word	0x00000000
	.align		4
        /*001c*/ 	.word	0xfffffffc


//--------------------- .nv.rel.action            --------------------------
	.section	.nv.rel.action,"",@"SHT_CUDA_RELOCINFO"
	.align	8
	.sectionentsize	8
        /*0000*/ 	.byte	0x73, 0x00, 0x00, 0x00, 0x00, 0x00, 0x00, 0x00, 0x00, 0x00, 0x00, 0x11, 0x25, 0x00, 0x05, 0x36


//--------------------- .nv.constant0.matmul_kernel --------------------------
	.section	.nv.constant0.matmul_kernel,"a",@progbits
	.sectionflags	@""
	.align	4
.nv.constant0.matmul_kernel:
	.zero		432


//--------------------- .text.matmul_kernel       --------------------------
	.section	.text.matmul_kernel,"ax",@progbits
	.sectioninfo	@"SHI_REGISTERS=96"
	.align	128
        .global         matmul_kernel
        .type           matmul_kernel,@function
        .size           matmul_kernel,(.L_x_5 - matmul_kernel)
        .other          matmul_kernel,@"STO_CUDA_ENTRY STV_DEFAULT"
matmul_kernel:
.text.matmul_kernel:
[----:B------:R-:W-:Y:S02]  /*0000*/  IMAD.MOV.U32 R1, RZ, RZ, c[0x0][0x28] ;  /* 0x00000a00ff017624 */ /* 0x000fe400078e00ff */
[----:B------:R-:W-:Y:S01]  /*0010*/  IMAD.MOV.U32 R0, RZ, RZ, c[0x0][0x17c] ;  /* 0x00005f00ff007624 */ /* 0x000fe200078e00ff */
[----:B------:R-:W0:Y:S01]  /*0020*/  S2R R5, SR_CTAID.X ;  /* 0x0000000000057919 */ /* 0x000e220000002500 */
[----:B------:R-:W-:Y:S01]  /*0030*/  ULDC UR4, c[0x0][0x180] ;  /* 0x0000600000047ab9 */ /* 0x000fe20000000800 */
[----:B------:R-:W-:Y:S01]  /*0040*/  IMAD.MOV.U32 R76, RZ, RZ, c[0x0][0x180] ;  /* 0x00006000ff4c7624 */ /* 0x000fe200078e00ff */
[----:B------:R-:W-:Y:S01]  /*0050*/  UIADD3 UR4, UR4, 0x1f, URZ ;  /* 0x0000001f04047890 */ /* 0x000fe2000fffe03f */
[----:B------:R-:W-:Y:S01]  /*0060*/  IADD3 R0, R0, 0xf, RZ ;  /* 0x0000000f00007810 */ /* 0x000fe20007ffe0ff */
[----:B------:R-:W-:Y:S02]  /*0070*/  ULDC.64 UR8, c[0x0][0x118] ;  /* 0x0000460000087ab9 */ /* 0x000fe40000000a00 */
[----:B------:R-:W-:Y:S01]  /*0080*/  UISETP.GT.AND UP0, UPT, UR4, 0x1f, UPT ;  /* 0x0000001f0400788c */ /* 0x000fe2000bf04270 */
[----:B------:R-:W-:-:S04]  /*0090*/  SHF.R.S32.HI R3, RZ, 0x1f, R0 ;  /* 0x0000001fff037819 */ /* 0x000fc80000011400 */
[----:B------:R-:W-:-:S04]  /*00a0*/  LEA.HI R3, R3, R0, RZ, 0x4 ;  /* 0x0000000003037211 */ /* 0x000fc800078f20ff */
[----:B------:R-:W-:-:S05]  /*00b0*/  SHF.R.S32.HI R3, RZ, 0x4, R3 ;  /* 0x00000004ff037819 */ /* 0x000fca0000011403 */
[----:B------:R-:W-:Y:S01]  /*00c0*/  IMAD.SHL.U32 R4, R3, 0x8, RZ ;  /* 0x0000000803047824 */ /* 0x000fe200078e00ff */
[----:B0-----:R-:W-:-:S04]  /*00d0*/  IABS R8, R5 ;  /* 0x0000000500087213 */ /* 0x001fc80000000000 */
[-C--:B------:R-:W-:Y:S02]  /*00e0*/  IABS R7, R4.reuse ;  /* 0x0000000400077213 */ /* 0x080fe40000000000 */
[----:B------:R-:W-:Y:S02]  /*00f0*/  IABS R10, R4 ;  /* 0x00000004000a7213 */ /* 0x000fe40000000000 */
[----:B------:R-:W0:Y:S08]  /*0100*/  I2F.RP R0, R7 ;  /* 0x0000000700007306 */ /* 0x000e300000209400 */
[----:B0-----:R-:W0:Y:S02]  /*0110*/  MUFU.RCP R0, R0 ;  /* 0x0000000000007308 */ /* 0x001e240000001000 */
[----:B0-----:R-:W-:Y:S01]  /*0120*/  IADD3 R2, R0, 0xffffffe, RZ ;  /* 0x0ffffffe00027810 */ /* 0x001fe20007ffe0ff */
[----:B------:R-:W-:-:S05]  /*0130*/  IMAD.MOV R0, RZ, RZ, -R10 ;  /* 0x000000ffff007224 */ /* 0x000fca00078e0a0a */
[----:B------:R0:W1:Y:S02]  /*0140*/  F2I.FTZ.U32.TRUNC.NTZ R3, R2 ;  /* 0x0000000200037305 */ /* 0x000064000021f000 */
[----:B0-----:R-:W-:Y:S02]  /*0150*/  IMAD.MOV.U32 R2, RZ, RZ, RZ ;  /* 0x000000ffff027224 */ /* 0x001fe400078e00ff */
[----:B-1----:R-:W-:-:S04]  /*0160*/  IMAD.MOV R6, RZ, RZ, -R3 ;  /* 0x000000ffff067224 */ /* 0x002fc800078e0a03 */
[----:B------:R-:W-:Y:S02]  /*0170*/  IMAD R9, R6, R7, RZ ;  /* 0x0000000706097224 */ /* 0x000fe400078e02ff */
[----:B------:R-:W-:Y:S02]  /*0180*/  IMAD.MOV.U32 R6, RZ, RZ, R8 ;  /* 0x000000ffff067224 */ /* 0x000fe400078e0008 */
[----:B------:R-:W-:-:S06]  /*0190*/  IMAD.HI.U32 R3, R3, R9, R2 ;  /* 0x0000000903037227 */ /* 0x000fcc00078e0002 */
[----:B------:R-:W-:-:S04]  /*01a0*/  IMAD.HI.U32 R3, R3, R6, RZ ;  /* 0x0000000603037227 */ /* 0x000fc800078e00ff */
[----:B------:R-:W-:-:S05]  /*01b0*/  IMAD R0, R3, R0, R6 ;  /* 0x0000000003007224 */ /* 0x000fca00078e0206 */
[----:B------:R-:W-:-:S13]  /*01c0*/  ISETP.GT.U32.AND P1, PT, R7, R0, PT ;  /* 0x000000000700720c */ /* 0x000fda0003f24070 */
[----:B------:R-:W-:Y:S01]  /*01d0*/  @!P1 IMAD.IADD R0, R0, 0x1, -R7 ;  /* 0x0000000100009824 */ /* 0x000fe200078e0a07 */
[----:B------:R-:W-:Y:S02]  /*01e0*/  @!P1 IADD3 R3, R3, 0x1, RZ ;  /* 0x0000000103039810 */ /* 0x000fe40007ffe0ff */
[----:B------:R-:W-:Y:S02]  /*01f0*/  ISETP.NE.AND P1, PT, R4, RZ, PT ;  /* 0x000000ff0400720c */ /* 0x000fe40003f25270 */
[----:B------:R-:W-:Y:S02]  /*0200*/  ISETP.GE.U32.AND P0, PT, R0, R7, PT ;  /* 0x000000070000720c */ /* 0x000fe40003f06070 */
[----:B------:R-:W-:-:S04]  /*0210*/  LOP3.LUT R0, R5, R4, RZ, 0x3c, !PT ;  /* 0x0000000405007212 */ /* 0x000fc800078e3cff */
[----:B------:R-:W-:Y:S01]  /*0220*/  ISETP.GE.AND P2, PT, R0, RZ, PT ;  /* 0x000000ff0000720c */ /* 0x000fe20003f46270 */
[----:B------:R-:W-:-:S05]  /*0230*/  IMAD.MOV.U32 R0, RZ, RZ, c[0x0][0x178] ;  /* 0x00005e00ff007624 */ /* 0x000fca00078e00ff */
[----:B------:R-:W-:Y:S02]  /*0240*/  IADD3 R0, R0, 0x3f, RZ ;  /* 0x0000003f00007810 */ /* 0x000fe40007ffe0ff */
[----:B------:R-:W-:-:S05]  /*0250*/  @P0 IADD3 R3, R3, 0x1, RZ ;  /* 0x0000000103030810 */ /* 0x000fca0007ffe0ff */
[----:B------:R-:W-:Y:S01]  /*0260*/  IMAD.MOV.U32 R2, RZ, RZ, R3 ;  /* 0x000000ffff027224 */ /* 0x000fe200078e0003 */
[----:B------:R-:W-:-:S03]  /*0270*/  SHF.R.S32.HI R3, RZ, 0x1f, R0 ;  /* 0x0000001fff037819 */ /* 0x000fc60000011400 */
[----:B------:R-:W-:Y:S01]  /*0280*/  @!P2 IMAD.MOV R2, RZ, RZ, -R2 ;  /* 0x000000ffff02a224 */ /* 0x000fe200078e0a02 */
[----:B------:R-:W-:Y:S02]  /*0290*/  @!P1 LOP3.LUT R2, RZ, R4, RZ, 0x33, !PT ;  /* 0x00000004ff029212 */ /* 0x000fe400078e33ff */
[----:B------:R-:W-:-:S03]  /*02a0*/  LEA.HI R3, R3, R0, RZ, 0x6 ;  /* 0x0000000003037211 */ /* 0x000fc600078f30ff */
[----:B------:R-:W-:Y:S02]  /*02b0*/  IMAD.SHL.U32 R6, R2, 0x8, RZ ;  /* 0x0000000802067824 */ /* 0x000fe400078e00ff */
[----:B------:R-:W-:-:S03]  /*02c0*/  IMAD.MOV R2, RZ, RZ, -R2 ;  /* 0x000000ffff027224 */ /* 0x000fc600078e0a02 */
[----:B------:R-:W-:Y:S01]  /*02d0*/  LEA.HI.SX32 R3, R3, -R6, 0x1a ;  /* 0x8000000603037211 */ /* 0x000fe200078fd2ff */
[----:B------:R-:W-:-:S03]  /*02e0*/  IMAD R4, R4, R2, R5 ;  /* 0x0000000204047224 */ /* 0x000fc600078e0205 */
[----:B------:R-:W-:Y:S02]  /*02f0*/  IMNMX R11, R3, 0x8, PT ;  /* 0x00000008030b7817 */ /* 0x000fe40003800200 */
[----:B------:R-:W-:Y:S02]  /*0300*/  IABS R9, R4 ;  /* 0x0000000400097213 */ /* 0x000fe40000000000 */
[----:B------:R-:W-:-:S04]  /*0310*/  IABS R7, R11 ;  /* 0x0000000b00077213 */ /* 0x000fc80000000000 */
[----:B------:R-:W0:Y:S08]  /*0320*/  I2F.RP R0, R7 ;  /* 0x0000000700007306 */ /* 0x000e300000209400 */
[----:B0-----:R-:W0:Y:S02]  /*0330*/  MUFU.RCP R0, R0 ;  /* 0x0000000000007308 */ /* 0x001e240000001000 */
[----:B0-----:R-:W-:-:S06]  /*0340*/  IADD3 R3, R0, 0xffffffe, RZ ;  /* 0x0ffffffe00037810 */ /* 0x001fcc0007ffe0ff */
[----:B------:R-:W0:Y:S02]  /*0350*/  F2I.FTZ.U32.TRUNC.NTZ R3, R3 ;  /* 0x0000000300037305 */ /* 0x000e24000021f000 */
[----:B0-----:R-:W-:-:S04]  /*0360*/  IMAD.MOV R8, RZ, RZ, -R3 ;  /* 0x000000ffff087224 */ /* 0x001fc800078e0a03 */
[----:B------:R-:W-:Y:S01]  /*0370*/  IMAD.MOV.U32 R2, RZ, RZ, R8 ;  /* 0x000000ffff027224 */ /* 0x000fe200078e0008 */
[----:B------:R-:W-:-:S03]  /*0380*/  IABS R8, R11 ;  /* 0x0000000b00087213 */ /* 0x000fc60000000000 */
[----:B------:R-:W-:Y:S02]  /*0390*/  IMAD R5, R2, R7, RZ ;  /* 0x0000000702057224 */ /* 0x000fe400078e02ff */
[----:B------:R-:W-:Y:S02]  /*03a0*/  IMAD.MOV.U32 R2, RZ, RZ, RZ ;  /* 0x000000ffff027224 */ /* 0x000fe400078e00ff */
[----:B------:R-:W-:Y:S02]  /*03b0*/  IMAD.MOV R0, RZ, RZ, -R8 ;  /* 0x000000ffff007224 */ /* 0x000fe400078e0a08 */
        /* <DEDUP_REMOVED lines=9> */
[----:B------:R-:W-:Y:S02]  /*0450*/  ISETP.GE.AND P2, PT, R0, RZ, PT ;  /* 0x000000ff0000720c */ /* 0x000fe40003f46270 */
[----:B------:R-:W0:Y:S05]  /*0460*/  S2R R0, SR_TID.X ;  /* 0x0000000000007919 */ /* 0x000e2a0000002100 */
[----:B------:R-:W-:Y:S02]  /*0470*/  @P0 IADD3 R2, R2, 0x1, RZ ;  /* 0x0000000102020810 */ /* 0x000fe40007ffe0ff */
[----:B------:R-:W-:-:S03]  /*0480*/  PLOP3.LUT P0, PT, PT, PT, UP0, 0x80, 0x0 ;  /* 0x000000000000781c */ /* 0x000fc60003f0f008 */
[----:B------:R-:W-:-:S04]  /*0490*/  IMAD.MOV.U32 R3, RZ, RZ, R2 ;  /* 0x000000ffff037224 */ /* 0x000fc800078e0002 */
[----:B------:R-:W-:Y:S01]  /*04a0*/  @!P2 IMAD.MOV R3, RZ, RZ, -R3 ;  /* 0x000000ffff03a224 */ /* 0x000fe200078e0a03 */
[----:B------:R-:W-:-:S05]  /*04b0*/  @!P1 LOP3.LUT R3, RZ, R11, RZ, 0x33, !PT ;  /* 0x0000000bff039212 */ /* 0x000fca00078e33ff */
[----:B------:R-:W-:Y:S02]  /*04c0*/  IMAD.MOV R2, RZ, RZ, -R3 ;  /* 0x000000ffff027224 */ /* 0x000fe400078e0a03 */
[----:B------:R-:W-:Y:S02]  /*04d0*/  IMAD.SHL.U32 R3, R3, 0x10, RZ ;  /* 0x0000001003037824 */ /* 0x000fe400078e00ff */
[----:B------:R-:W-:Y:S01]  /*04e0*/  IMAD R2, R11, R2, R4 ;  /* 0x000000020b027224 */ /* 0x000fe200078e0204 */
[----:B0-----:R-:W-:-:S03]  /*04f0*/  LOP3.LUT R8, R0, 0x3f, RZ, 0xc0, !PT ;  /* 0x0000003f00087812 */ /* 0x001fc600078ec0ff */
[----:B------:R-:W-:Y:S01]  /*0500*/  IMAD.IADD R5, R6, 0x1, R2 ;  /* 0x0000000106057824 */ /* 0x000fe200078e0202 */
[----:B------:R-:W-:-:S03]  /*0510*/  LOP3.LUT R2, R0, 0x20, RZ, 0xc0, !PT ;  /* 0x0000002000027812 */ /* 0x000fc600078ec0ff */
[----:B------:R-:W-:Y:S01]  /*0520*/  IMAD R4, R5, 0x40, R8 ;  /* 0x0000004005047824 */ /* 0x000fe200078e0208 */
[----:B------:R-:W-:Y:S05]  /*0530*/  @P0 BRA `(.L_x_0) ;  /* 0x0000006000000947 */ /* 0x000fea0003800000 */
[----:B------:R-:W-:Y:S01]  /*0540*/  IMAD.SHL.U32 R5, R0, 0x8, RZ ;  /* 0x0000000800057824 */ /* 0x000fe200078e00ff */
[----:B------:R-:W-:Y:S01]  /*0550*/  CS2R R48, SRZ ;  /* 0x0000000000307805 */ /* 0x000fe2000001ff00 */
[----:B------:R-:W-:Y:S01]  /*0560*/  CS2R R36, SRZ ;  /* 0x0000000000247805 */ /* 0x000fe2000001ff00 */
[----:B------:R-:W-:Y:S01]  /*0570*/  CS2R R50, SRZ ;  /* 0x0000000000327805 */ /* 0x000fe2000001ff00 */
[----:B------:R-:W-:Y:S01]  /*0580*/  CS2R R38, SRZ ;  /* 0x0000000000267805 */ /* 0x000fe2000001ff00 */
[----:B------:R-:W-:Y:S05]  /*0590*/  BRA `(.L_x_1) ;  /* 0x00001f5000007947 */ /* 0x000fea0003800000 */
.L_x_0:
[----:B------:R-:W-:Y:S01]  /*05a0*/  IABS R22, c[0x0][0x17c] ;  /* 0x00005f0000167a13 */ /* 0x000fe20000000000 */
[----:B------:R-:W-:Y:S01]  /*05b0*/  USHF.R.S32.HI UR5, URZ, 0x1f, UR4 ;  /* 0x0000001f3f057899 */ /* 0x000fe20008011404 */
[----:B------:R-:W-:Y:S01]  /*05c0*/  IABS R9, c[0x0][0x178] ;  /* 0x00005e0000097a13 */ /* 0x000fe20000000000 */
[----:B------:R-:W-:Y:S01]  /*05d0*/  IMAD.SHL.U32 R8, R8, 0x2, RZ ;  /* 0x0000000208087824 */ /* 0x000fe200078e00ff */
[----:B------:R-:W0:Y:S01]  /*05e0*/  I2F.RP R12, R22 ;  /* 0x00000016000c7306 */ /* 0x000e220000209400 */
[----:B------:R-:W-:Y:S01]  /*05f0*/  LEA.HI R25, R2, R3, RZ, 0x1b ;  /* 0x0000000302197211 */ /* 0x000fe200078fd8ff */
[----:B------:R-:W-:Y:S01]  /*0600*/  ULEA.HI UR5, UR5, UR4, URZ, 0x5 ;  /* 0x0000000405057291 */ /* 0x000fe2000f8f283f */
[----:B------:R-:W-:Y:S01]  /*0610*/  CS2R R44, SRZ ;  /* 0x00000000002c7805 */ /* 0x000fe2000001ff00 */
[----:B------:R-:W-:Y:S01]  /*0620*/  CS2R R46, SRZ ;  /* 0x00000000002e7805 */ /* 0x000fe2000001ff00 */
[C---:B------:R-:W-:Y:S01]  /*0630*/  IADD3 R5, R25.reuse, 0xe, RZ ;  /* 0x0000000e19057810 */ /* 0x040fe20007ffe0ff */
[----:B------:R-:W-:Y:S01]  /*0640*/  CS2R R48, SRZ ;  /* 0x0000000000307805 */ /* 0x000fe2000001ff00 */
[C---:B------:R-:W-:Y:S01]  /*0650*/  IADD3 R14, R25.reuse, 0xa, RZ ;  /* 0x0000000a190e7810 */ /* 0x040fe20007ffe0ff */
[----:B------:R-:W1:Y:S01]  /*0660*/  I2F.RP R13, R9 ;  /* 0x00000009000d7306 */ /* 0x000e620000209400 */
[C---:B------:R-:W-:Y:S01]  /*0670*/  IADD3 R26, R25.reuse, 0x8, RZ ;  /* 0x00000008191a7810 */ /* 0x040fe20007ffe0ff */
[----:B------:R-:W-:Y:S01]  /*0680*/  CS2R R50, SRZ ;  /* 0x0000000000327805 */ /* 0x000fe2000001ff00 */
[----:B------:R-:W-:Y:S01]  /*0690*/  IABS R17, R14 ;  /* 0x0000000e00117213 */ /* 0x000fe20000000000 */
[----:B------:R-:W-:Y:S01]  /*06a0*/  CS2R R40, SRZ ;  /* 0x0000000000287805 */ /* 0x000fe2000001ff00 */
[C---:B------:R-:W-:Y:S01]  /*06b0*/  IADD3 R27, R25.reuse, 0x6, RZ ;  /* 0x00000006191b7810 */ /* 0x040fe20007ffe0ff */
[----:B------:R-:W-:Y:S01]  /*06c0*/  CS2R R42, SRZ ;  /* 0x00000000002a7805 */ /* 0x000fe2000001ff00 */
[C---:B------:R-:W-:Y:S01]  /*06d0*/  IADD3 R28, R25.reuse, 0x4, RZ ;  /* 0x00000004191c7810 */ /* 0x040fe20007ffe0ff */
[----:B0-----:R-:W0:Y:S01]  /*06e0*/  MUFU.RCP R12, R12 ;  /* 0x0000000c000c7308 */ /* 0x001e220000001000 */
[----:B------:R-:W-:Y:S01]  /*06f0*/  IABS R18, R27 ;  /* 0x0000001b00127213 */ /* 0x000fe20000000000 */
[----:B------:R-:W-:Y:S01]  /*0700*/  CS2R R36, SRZ ;  /* 0x0000000000247805 */ /* 0x000fe2000001ff00 */
[C---:B------:R-:W-:Y:S01]  /*0710*/  IADD3 R29, R25.reuse, 0x2, RZ ;  /* 0x00000002191d7810 */ /* 0x040fe20007ffe0ff */
[----:B------:R-:W-:Y:S01]  /*0720*/  CS2R R38, SRZ ;  /* 0x0000000000267805 */ /* 0x000fe2000001ff00 */
[----:B------:R-:W-:Y:S01]  /*0730*/  IABS R21, R28 ;  /* 0x0000001c00157213 */ /* 0x000fe20000000000 */
[----:B------:R-:W-:Y:S01]  /*0740*/  ULDC UR6, c[0x0][0x188] ;  /* 0x0000620000067ab9 */ /* 0x000fe20000000800 */
[----:B------:R-:W-:Y:S01]  /*0750*/  IABS R23, R29 ;  /* 0x0000001d00177213 */ /* 0x000fe20000000000 */
[----:B-1----:R-:W1:Y:S01]  /*0760*/  MUFU.RCP R13, R13 ;  /* 0x0000000d000d7308 */ /* 0x002e620000001000 */
[----:B------:R-:W-:Y:S01]  /*0770*/  IABS R24, R25 ;  /* 0x0000001900187213 */ /* 0x000fe20000000000 */
[----:B------:R-:W-:Y:S01]  /*0780*/  USHF.L.U32 UR38, UR6, 0x5, URZ ;  /* 0x0000000506267899 */ /* 0x000fe2000800063f */
[C---:B------:R-:W-:Y:S01]  /*0790*/  LOP3.LUT R68, R8.reuse, 0x10, RZ, 0x3c, !PT ;  /* 0x0000001008447812 */ /* 0x040fe200078e3cff */
[----:B------:R-:W-:Y:S01]  /*07a0*/  UIMAD UR7, UR6, 0x1f, URZ ;  /* 0x0000001f060778a4 */ /* 0x000fe2000f8e023f */
[C---:B------:R-:W-:Y:S01]  /*07b0*/  LOP3.LUT R69, R8.reuse, 0x20, RZ, 0x3c, !PT ;  /* 0x0000002008457812 */ /* 0x040fe200078e3cff */
[----:B------:R-:W-:Y:S01]  /*07c0*/  UIMAD UR10, UR6, 0x1e, URZ ;  /* 0x0000001e060a78a4 */ /* 0x000fe2000f8e023f */
[----:B------:R-:W-:Y:S01]  /*07d0*/  LOP3.LUT R70, R8, 0x30, RZ, 0x3c, !PT ;  /* 0x0000003008467812 */ /* 0x000fe200078e3cff */
[----:B------:R-:W-:Y:S01]  /*07e0*/  UIMAD UR11, UR6, 0x1d, URZ ;  /* 0x0000001d060b78a4 */ /* 0x000fe2000f8e023f */
[----:B0-----:R-:W-:Y:S01]  /*07f0*/  IADD3 R6, R12, 0xffffffe, RZ ;  /* 0x0ffffffe0c067810 */ /* 0x001fe20007ffe0ff */
[----:B------:R-:W-:Y:S01]  /*0800*/  UIMAD UR12, UR6, 0x1c, URZ ;  /* 0x0000001c060c78a4 */ /* 0x000fe2000f8e023f */
[----:B------:R-:W-:Y:S01]  /*0810*/  IADD3 R12, R25, 0xc, RZ ;  /* 0x0000000c190c7810 */ /* 0x000fe20007ffe0ff */
[----:B------:R-:W-:Y:S01]  /*0820*/  UIMAD UR13, UR6, 0x1b, URZ ;  /* 0x0000001b060d78a4 */ /* 0x000fe2000f8e023f */
[----:B------:R0:W2:Y:S01]  /*0830*/  F2I.FTZ.U32.TRUNC.NTZ R7, R6 ;  /* 0x0000000600077305 */ /* 0x0000a2000021f000 */
[C---:B------:R-:W-:Y:S01]  /*0840*/  LOP3.LUT R71, R8.reuse, 0x40, RZ, 0x3c, !PT ;  /* 0x0000004008477812 */ /* 0x040fe200078e3cff */
[----:B------:R-:W-:Y:S01]  /*0850*/  UIMAD UR14, UR6, 0x1a, URZ ;  /* 0x0000001a060e78a4 */ /* 0x000fe2000f8e023f */
[----:B-1----:R-:W-:Y:S01]  /*0860*/  IADD3 R10, R13, 0xffffffe, RZ ;  /* 0x0ffffffe0d0a7810 */ /* 0x002fe20007ffe0ff */
[----:B------:R-:W-:Y:S01]  /*0870*/  UIMAD UR15, UR6, 0x19, URZ ;  /* 0x00000019060f78a4 */ /* 0x000fe2000f8e023f */
[----:B------:R-:W-:Y:S01]  /*0880*/  IABS R16, R12 ;  /* 0x0000000c00107213 */ /* 0x000fe20000000000 */
[----:B------:R-:W-:Y:S01]  /*0890*/  UIMAD UR16, UR6, 0x18, URZ ;  /* 0x00000018061078a4 */ /* 0x000fe2000f8e023f */
[C---:B------:R-:W-:Y:S01]  /*08a0*/  LOP3.LUT R72, R8.reuse, 0x50, RZ, 0x3c, !PT ;  /* 0x0000005008487812 */ /* 0x040fe200078e3cff */
[----:B------:R-:W1:Y:S01]  /*08b0*/  F2I.FTZ.U32.TRUNC.NTZ R11, R10 ;  /* 0x0000000a000b7305 */ /* 0x000e62000021f000 */
[----:B0-----:R-:W-:Y:S01]  /*08c0*/  IMAD.MOV.U32 R6, RZ, RZ, RZ ;  /* 0x000000ffff067224 */ /* 0x001fe200078e00ff */
[C---:B------:R-:W-:Y:S01]  /*08d0*/  LOP3.LUT R73, R8.reuse, 0x60, RZ, 0x3c, !PT ;  /* 0x0000006008497812 */ /* 0x040fe200078e3cff */
[----:B------:R-:W-:Y:S01]  /*08e0*/  UIMAD UR17, UR6, 0x17, URZ ;  /* 0x00000017061178a4 */ /* 0x000fe2000f8e023f */
[----:B------:R-:W-:Y:S01]  /*08f0*/  LOP3.LUT R74, R8, 0x70, RZ, 0x3c, !PT ;  /* 0x00000070084a7812 */ /* 0x000fe200078e3cff */
[----:B------:R-:W-:-:S02]  /*0900*/  UIMAD UR18, UR6, 0x16, URZ ;  /* 0x00000016061278a4 */ /* 0x000fc4000f8e023f */
[----:B------:R-:W-:Y:S01]  /*0910*/  UIMAD UR19, UR6, 0x15, URZ ;  /* 0x00000015061378a4 */ /* 0x000fe2000f8e023f */
[--C-:B--2---:R-:W-:Y:S01]  /*0920*/  IMAD.MOV R15, RZ, RZ, -R7.reuse ;  /* 0x000000ffff0f7224 */ /* 0x104fe200078e0a07 */
[----:B------:R-:W-:Y:S02]  /*0930*/  UIMAD UR20, UR6, 0x14, URZ ;  /* 0x00000014061478a4 */ /* 0x000fe4000f8e023f */
[----:B------:R-:W-:Y:S01]  /*0940*/  UIMAD UR21, UR6, 0x13, URZ ;  /* 0x00000013061578a4 */ /* 0x000fe2000f8e023f */
[----:B------:R-:W-:Y:S01]  /*0950*/  IMAD R15, R15, R22, RZ ;  /* 0x000000160f0f7224 */ /* 0x000fe200078e02ff */
[----:B------:R-:W-:Y:S02]  /*0960*/  UIMAD UR22, UR6, 0x12, URZ ;  /* 0x00000012061678a4 */ /* 0x000fe4000f8e023f */
[----:B------:R-:W-:Y:S01]  /*0970*/  UIMAD UR23, UR6, 0x11, URZ ;  /* 0x00000011061778a4 */ /* 0x000fe2000f8e023f */
[----:B------:R-:W-:Y:S01]  /*0980*/  IMAD.HI.U32 R7, R7, R15, R6 ;  /* 0x0000000f07077227 */ /* 0x000fe200078e0006 */
[----:B------:R-:W-:Y:S01]  /*0990*/  IABS R15, R5 ;  /* 0x00000005000f7213 */ /* 0x000fe20000000000 */
[----:B------:R-:W-:-:S02]  /*09a0*/  USHF.L.U32 UR24, UR6, 0x4, URZ ;  /* 0x0000000406187899 */ /* 0x000fc4000800063f */
[----:B-1----:R-:W-:Y:S01]  /*09b0*/  IMAD.MOV R10, RZ, RZ, -R11 ;  /* 0x000000ffff0a7224 */ /* 0x002fe200078e0a0b */
[----:B------:R-:W-:Y:S01]  /*09c0*/  UIMAD UR25, UR6, 0xf, URZ ;  /* 0x0000000f061978a4 */ /* 0x000fe2000f8e023f */
[C---:B------:R-:W-:Y:S01]  /*09d0*/  IMAD.HI.U32 R6, R7.reuse, R15, RZ ;  /* 0x0000000f07067227 */ /* 0x040fe200078e00ff */
[----:B------:R-:W-:Y:S02]  /*09e0*/  UIMAD UR26, UR6, 0xe, URZ ;  /* 0x0000000e061a78a4 */ /* 0x000fe4000f8e023f */
[----:B------:R-:W-:Y:S01]  /*09f0*/  UIMAD UR27, UR6, 0xd, URZ ;  /* 0x0000000d061b78a4 */ /* 0x000fe2000f8e023f */
[----:B------:R-:W-:Y:S01]  /*0a00*/  IMAD R19, R10, R9, RZ ;  /* 0x000000090a137224 */ /* 0x000fe200078e02ff */
[----:B------:R-:W-:Y:S01]  /*0a10*/  UIMAD UR28, UR6, 0xc, URZ ;  /* 0x0000000c061c78a4 */ /* 0x000fe2000f8e023f */
[----:B------:R-:W-:Y:S01]  /*0a20*/  IMAD.MOV.U32 R10, RZ, RZ, RZ ;  /* 0x000000ffff0a7224 */ /* 0x000fe200078e00ff */
[----:B------:R-:W-:Y:S01]  /*0a30*/  UIMAD UR29, UR6, 0xb, URZ ;  /* 0x0000000b061d78a4 */ /* 0x000fe2000f8e023f */
[----:B------:R-:W-:Y:S01]  /*0a40*/  IMAD.MOV R6, RZ, RZ, -R6 ;  /* 0x000000ffff067224 */ /* 0x000fe200078e0a06 */
[----:B------:R-:W-:Y:S01]  /*0a50*/  UIMAD UR30, UR6, 0xa, URZ ;  /* 0x0000000a061e78a4 */ /* 0x000fe2000f8e023f */
[----:B------:R-:W-:Y:S01]  /*0a60*/  IMAD.HI.U32 R13, R7, R16, RZ ;  /* 0x00000010070d7227 */ /* 0x000fe200078e00ff */
[----:B------:R-:W-:-:S02]  /*0a70*/  UIMAD UR31, UR6, 0x9, URZ ;  /* 0x00000009061f78a4 */ /* 0x000fc4000f8e023f */
[----:B------:R-:W-:Y:S01]  /*0a80*/  USHF.L.U32 UR32, UR6, 0x3, URZ ;  /* 0x0000000306207899 */ /* 0x000fe2000800063f */
[----:B------:R-:W-:Y:S01]  /*0a90*/  IMAD.HI.U32 R20, R11, R19, R10 ;  /* 0x000000130b147227 */ /* 0x000fe200078e000a */
[----:B------:R-:W-:Y:S02]  /*0aa0*/  UIMAD UR33, UR6, 0x7, URZ ;  /* 0x00000007062178a4 */ /* 0x000fe4000f8e023f */
[----:B------:R-:W-:Y:S01]  /*0ab0*/  UIMAD UR34, UR6, 0x6, URZ ;  /* 0x00000006062278a4 */ /* 0x000fe2000f8e023f */
[C---:B------:R-:W-:Y:S01]  /*0ac0*/  IMAD R6, R22.reuse, R6, R15 ;  /* 0x0000000616067224 */ /* 0x040fe200078e020f */
[----:B------:R-:W-:Y:S01]  /*0ad0*/  IABS R15, R26 ;  /* 0x0000001a000f7213 */ /* 0x000fe20000000000 */
[C---:B------:R-:W-:Y:S01]  /*0ae0*/  IMAD.HI.U32 R10, R7.reuse, R17, RZ ;  /* 0x00000011070a7227 */ /* 0x040fe200078e00ff */
[----:B------:R-:W-:Y:S02]  /*0af0*/  UIMAD UR35, UR6, 0x5, URZ ;  /* 0x00000005062378a4 */ /* 0x000fe4000f8e023f */
[C---:B------:R-:W-:Y:S01]  /*0b00*/  ISETP.GT.U32.AND P1, PT, R22.reuse, R6, PT ;  /* 0x000000061600720c */ /* 0x040fe20003f24070 */
[----:B------:R-:W-:Y:S01]  /*0b10*/  IMAD.MOV R13, RZ, RZ, -R13 ;  /* 0x000000ffff0d7224 */ /* 0x000fe200078e0a0d */
[----:B------:R-:W-:Y:S01]  /*0b20*/  USHF.L.U32 UR36, UR6, 0x2, URZ ;  /* 0x0000000206247899 */ /* 0x000fe2000800063f */
[----:B------:R-:W-:Y:S01]  /*0b30*/  IMAD.MOV R10, RZ, RZ, -R10 ;  /* 0x000000ffff0a7224 */ /* 0x000fe200078e0a0a */
[----:B------:R-:W-:Y:S01]  /*0b40*/  UIMAD UR37, UR6, 0x3, URZ ;  /* 0x00000003062578a4 */ /* 0x000fe2000f8e023f */
[C---:B------:R-:W-:Y:S01]  /*0b50*/  IMAD R11, R22.reuse, R13, R16 ;  /* 0x0000000d160b7224 */ /* 0x040fe200078e0210 */
[----:B------:R-:W-:Y:S01]  /*0b60*/  USHF.L.U32 UR4, UR6, 0x1, URZ ;  /* 0x0000000106047899 */ /* 0x000fe2000800063f */
[----:B------:R-:W-:Y:S01]  /*0b70*/  IMAD.MOV.U32 R16, RZ, RZ, R15 ;  /* 0x000000ffff107224 */ /* 0x000fe200078e000f */
[----:B------:R-:W-:Y:S01]  /*0b80*/  USHF.R.S32.HI UR5, URZ, 0x5, UR5 ;  /* 0x000000053f057899 */ /* 0x000fe20008011405 */
[C---:B------:R-:W-:Y:S01]  /*0b90*/  IMAD R13, R22.reuse, R10, R17 ;  /* 0x0000000a160d7224 */ /* 0x040fe200078e0211 */
[----:B------:R-:W-:Y:S01]  /*0ba0*/  ISETP.GT.U32.AND P5, PT, R22, R11, PT ;  /* 0x0000000b1600720c */ /* 0x000fe20003fa4070 */
[----:B------:R-:W-:-:S03]  /*0bb0*/  IMAD.HI.U32 R10, R7, R16, RZ ;  /* 0x00000010070a7227 */ /* 0x000fc600078e00ff */
[----:B------:R-:W-:Y:S01]  /*0bc0*/  ISETP.GT.U32.AND P2, PT, R22, R13, PT ;  /* 0x0000000d1600720c */ /* 0x000fe20003f44070 */
[----:B------:R-:W-:-:S04]  /*0bd0*/  IMAD.HI.U32 R15, R7, R18, RZ ;  /* 0x00000012070f7227 */ /* 0x000fc800078e00ff */
[----:B------:R-:W-:Y:S02]  /*0be0*/  IMAD.MOV R17, RZ, RZ, -R10 ;  /* 0x000000ffff117224 */ /* 0x000fe400078e0a0a */
[----:B------:R-:W-:Y:S02]  /*0bf0*/  IMAD.MOV R19, RZ, RZ, -R15 ;  /* 0x000000ffff137224 */ /* 0x000fe400078e0a0f */
[C---:B------:R-:W-:Y:S02]  /*0c00*/  IMAD R15, R22.reuse, R17, R16 ;  /* 0x00000011160f7224 */ /* 0x040fe400078e0210 */
[C---:B------:R-:W-:Y:S02]  /*0c10*/  IMAD R16, R22.reuse, R19, R18 ;  /* 0x0000001316107224 */ /* 0x040fe400078e0212 */
[----:B------:R-:W-:Y:S01]  /*0c20*/  @!P5 IMAD.IADD R11, R11, 0x1, -R22 ;  /* 0x000000010b0bd824 */ /* 0x000fe200078e0a16 */
[C---:B------:R-:W-:Y:S01]  /*0c30*/  ISETP.GT.U32.AND P4, PT, R22.reuse, R15, PT ;  /* 0x0000000f1600720c */ /* 0x040fe20003f84070 */
[----:B------:R-:W-:Y:S01]  /*0c40*/  IMAD.HI.U32 R10, R7, R21, RZ ;  /* 0x00000015070a7227 */ /* 0x000fe200078e00ff */
[----:B------:R-:W-:-:S03]  /*0c50*/  ISETP.GT.U32.AND P6, PT, R22, R16, PT ;  /* 0x000000101600720c */ /* 0x000fc60003fc4070 */
[----:B------:R-:W-:Y:S01]  /*0c60*/  @!P2 IMAD.IADD R13, R13, 0x1, -R22 ;  /* 0x000000010d0da824 */ /* 0x000fe200078e0a16 */
[----:B------:R-:W-:Y:S01]  /*0c70*/  ISETP.GT.U32.AND P2, PT, R22, R11, PT ;  /* 0x0000000b1600720c */ /* 0x000fe20003f44070 */
[----:B------:R-:W-:-:S04]  /*0c80*/  IMAD.HI.U32 R17, R7, R23, RZ ;  /* 0x0000001707117227 */ /* 0x000fc800078e00ff */
[----:B------:R-:W-:-:S04]  /*0c90*/  IMAD.HI.U32 R7, R7, R24, RZ ;  /* 0x0000001807077227 */ /* 0x000fc800078e00ff */
[----:B------:R-:W-:Y:S02]  /*0ca0*/  IMAD.MOV R10, RZ, RZ, -R10 ;  /* 0x000000ffff0a7224 */ /* 0x000fe400078e0a0a */
[----:B------:R-:W-:Y:S02]  /*0cb0*/  IMAD.MOV R18, RZ, RZ, -R17 ;  /* 0x000000ffff127224 */ /* 0x000fe400078e0a11 */
[----:B------:R-:W-:Y:S02]  /*0cc0*/  IMAD.MOV R7, RZ, RZ, -R7 ;  /* 0x000000ffff077224 */ /* 0x000fe400078e0a07 */
[----:B------:R-:W-:Y:S01]  /*0cd0*/  IMAD R17, R22, R10, R21 ;  /* 0x0000000a16117224 */ /* 0x000fe200078e0215 */
[----:B------:R-:W-:Y:S01]  /*0ce0*/  IABS R10, R4 ;  /* 0x00000004000a7213 */ /* 0x000fe20000000000 */
[----:B------:R-:W-:Y:S02]  /*0cf0*/  @!P1 IMAD.IADD R6, R6, 0x1, -R22 ;  /* 0x0000000106069824 */ /* 0x000fe400078e0a16 */
[C---:B------:R-:W-:Y:S01]  /*0d00*/  IMAD R18, R22.reuse, R18, R23 ;  /* 0x0000001216127224 */ /* 0x040fe200078e0217 */
[C---:B------:R-:W-:Y:S01]  /*0d10*/  ISETP.GT.U32.AND P0, PT, R22.reuse, R17, PT ;  /* 0x000000111600720c */ /* 0x040fe20003f04070 */
[C---:B------:R-:W-:Y:S01]  /*0d20*/  IMAD R19, R22.reuse, R7, R24 ;  /* 0x0000000716137224 */ /* 0x040fe200078e0218 */
[----:B------:R-:W-:Y:S01]  /*0d30*/  ISETP.GT.U32.AND P5, PT, R22, R6, PT ;  /* 0x000000061600720c */ /* 0x000fe20003fa4070 */
[----:B------:R-:W-:Y:S01]  /*0d40*/  @!P6 IMAD.IADD R16, R16, 0x1, -R22 ;  /* 0x000000011010e824 */ /* 0x000fe200078e0a16 */
[C---:B------:R-:W-:Y:S01]  /*0d50*/  ISETP.GT.U32.AND P1, PT, R22.reuse, R18, PT ;  /* 0x000000121600720c */ /* 0x040fe20003f24070 */
[----:B------:R-:W-:Y:S01]  /*0d60*/  IMAD.MOV.U32 R7, RZ, RZ, R10 ;  /* 0x000000ffff077224 */ /* 0x000fe200078e000a */
[C---:B------:R-:W-:Y:S01]  /*0d70*/  ISETP.GT.U32.AND P3, PT, R22.reuse, R19, PT ;  /* 0x000000131600720c */ /* 0x040fe20003f64070 */
[----:B------:R-:W-:Y:S01]  /*0d80*/  @!P2 IMAD.IADD R11, R11, 0x1, -R22 ;  /* 0x000000010b0ba824 */ /* 0x000fe200078e0a16 */
[----:B------:R-:W-:Y:S01]  /*0d90*/  ISETP.GT.U32.AND P2, PT, R22, R16, PT ;  /* 0x000000101600720c */ /* 0x000fe20003f44070 */
[----:B------:R-:W-:Y:S01]  /*0da0*/  IMAD.HI.U32 R20, R20, R7, RZ ;  /* 0x0000000714147227 */ /* 0x000fe200078e00ff */
[----:B------:R-:W-:-:S03]  /*0db0*/  ISETP.GE.AND P6, PT, R12, RZ, PT ;  /* 0x000000ff0c00720c */ /* 0x000fc60003fc6270 */
[----:B------:R-:W-:Y:S01]  /*0dc0*/  @!P4 IMAD.IADD R15, R15, 0x1, -R22 ;  /* 0x000000010f0fc824 */ /* 0x000fe200078e0a16 */
[----:B------:R-:W-:Y:S01]  /*0dd0*/  ISETP.GE.AND P4, PT, R5, RZ, PT ;  /* 0x000000ff0500720c */ /* 0x000fe20003f86270 */
[----:B------:R-:W-:Y:S02]  /*0de0*/  IMAD.MOV R20, RZ, RZ, -R20 ;  /* 0x000000ffff147224 */ /* 0x000fe400078e0a14 */
[--C-:B------:R-:W-:Y:S02]  /*0df0*/  @!P5 IMAD.IADD R6, R6, 0x1, -R22.reuse ;  /* 0x000000010606d824 */ /* 0x100fe400078e0a16 */
[----:B------:R-:W-:Y:S02]  /*0e00*/  IMAD R20, R9, R20, R7 ;  /* 0x0000001409147224 */ /* 0x000fe400078e0207 */
[--C-:B------:R-:W-:Y:S01]  /*0e10*/  @!P0 IMAD.IADD R17, R17, 0x1, -R22.reuse ;  /* 0x0000000111118824 */ /* 0x100fe200078e0a16 */
[----:B------:R-:W-:Y:S01]  /*0e20*/  ISETP.GT.U32.AND P0, PT, R22, R13, PT ;  /* 0x0000000d1600720c */ /* 0x000fe20003f04070 */
[--C-:B------:R-:W-:Y:S01]  /*0e30*/  @!P1 IMAD.IADD R18, R18, 0x1, -R22.reuse ;  /* 0x0000000112129824 */ /* 0x100fe200078e0a16 */
[C---:B------:R-:W-:Y:S01]  /*0e40*/  ISETP.GT.U32.AND P1, PT, R22.reuse, R15, PT ;  /* 0x0000000f1600720c */ /* 0x040fe20003f24070 */
[----:B------:R-:W-:Y:S01]  /*0e50*/  @!P3 IMAD.IADD R19, R19, 0x1, -R22 ;  /* 0x000000011313b824 */ /* 0x000fe200078e0a16 */
[----:B------:R-:W-:Y:S01]  /*0e60*/  ISETP.GT.U32.AND P3, PT, R22, R17, PT ;  /* 0x000000111600720c */ /* 0x000fe20003f64070 */
[----:B------:R-:W-:Y:S01]  /*0e70*/  IMAD.MOV.U32 R10, RZ, RZ, R6 ;  /* 0x000000ffff0a7224 */ /* 0x000fe200078e0006 */
[----:B------:R-:W-:Y:S01]  /*0e80*/  LOP3.LUT R6, R0, 0x7, RZ, 0xc0, !PT ;  /* 0x0000000700067812 */ /* 0x000fe200078ec0ff */
[----:B------:R-:W-:Y:S01]  /*0e90*/  @!P2 IMAD.IADD R16, R16, 0x1, -R22 ;  /* 0x000000011010a824 */ /* 0x000fe200078e0a16 */
[----:B------:R-:W-:Y:S01]  /*0ea0*/  ISETP.GT.U32.AND P2, PT, R9, R20, PT ;  /* 0x000000140900720c */ /* 0x000fe20003f44070 */
[----:B------:R-:W-:Y:S01]  /*0eb0*/  @!P4 IMAD.MOV R10, RZ, RZ, -R10 ;  /* 0x000000ffff0ac224 */ /* 0x000fe200078e0a0a */
[----:B------:R-:W-:Y:S01]  /*0ec0*/  ISETP.GT.U32.AND P4, PT, R22, R18, PT ;  /* 0x000000121600720c */ /* 0x000fe20003f84070 */
[----:B------:R-:W-:Y:S01]  /*0ed0*/  IMAD.SHL.U32 R7, R0, 0x2, RZ ;  /* 0x0000000200077824 */ /* 0x000fe200078e00ff */
[----:B------:R-:W-:Y:S01]  /*0ee0*/  ISETP.GT.U32.AND P5, PT, R22, R19, PT ;  /* 0x000000131600720c */ /* 0x000fe20003fa4070 */
[----:B------:R-:W-:Y:S01]  /*0ef0*/  @!P6 IMAD.MOV R11, RZ, RZ, -R11 ;  /* 0x000000ffff0be224 */ /* 0x000fe200078e0a0b */
[----:B------:R-:W-:Y:S01]  /*0f00*/  ISETP.GE.AND P6, PT, R25, RZ, PT ;  /* 0x000000ff1900720c */ /* 0x000fe20003fc6270 */
[--C-:B------:R-:W-:Y:S01]  /*0f10*/  @!P0 IMAD.IADD R13, R13, 0x1, -R22.reuse ;  /* 0x000000010d0d8824 */ /* 0x100fe200078e0a16 */
[----:B------:R-:W-:Y:S01]  /*0f20*/  ISETP.GE.AND P0, PT, R14, RZ, PT ;  /* 0x000000ff0e00720c */ /* 0x000fe20003f06270 */
[--C-:B------:R-:W-:Y:S01]  /*0f30*/  @!P1 IMAD.IADD R15, R15, 0x1, -R22.reuse ;  /* 0x000000010f0f9824 */ /* 0x100fe200078e0a16 */
[----:B------:R-:W-:Y:S01]  /*0f40*/  ISETP.GE.AND P1, PT, R26, RZ, PT ;  /* 0x000000ff1a00720c */ /* 0x000fe20003f26270 */
[--C-:B------:R-:W-:Y:S01]  /*0f50*/  @!P3 IMAD.IADD R17, R17, 0x1, -R22.reuse ;  /* 0x000000011111b824 */ /* 0x100fe200078e0a16 */
[----:B------:R-:W-:Y:S01]  /*0f60*/  ISETP.GE.AND P3, PT, R27, RZ, PT ;  /* 0x000000ff1b00720c */ /* 0x000fe20003f66270 */
[----:B------:R-:W-:Y:S01]  /*0f70*/  @!P2 IMAD.IADD R20, R20, 0x1, -R9 ;  /* 0x000000011414a824 */ /* 0x000fe200078e0a09 */
[----:B------:R-:W-:Y:S01]  /*0f80*/  LOP3.LUT R21, R7, 0x10, RZ, 0xc0, !PT ;  /* 0x0000001007157812 */ /* 0x000fe200078ec0ff */
[--C-:B------:R-:W-:Y:S01]  /*0f90*/  @!P4 IMAD.IADD R18, R18, 0x1, -R22.reuse ;  /* 0x000000011212c824 */ /* 0x100fe200078e0a16 */
[----:B------:R-:W-:Y:S01]  /*0fa0*/  ISETP.GE.AND P4, PT, R28, RZ, PT ;  /* 0x000000ff1c00720c */ /* 0x000fe20003f86270 */
[----:B------:R-:W-:Y:S01]  /*0fb0*/  @!P5 IMAD.IADD R19, R19, 0x1, -R22 ;  /* 0x000000011313d824 */ /* 0x000fe200078e0a16 */
[----:B------:R-:W-:Y:S01]  /*0fc0*/  ISETP.GE.AND P5, PT, R29, RZ, PT ;  /* 0x000000ff1d00720c */ /* 0x000fe20003fa6270 */
[----:B------:R-:W-:Y:S01]  /*0fd0*/  IMAD.SHL.U32 R5, R0, 0x8, RZ ;  /* 0x0000000800057824 */ /* 0x000fe200078e00ff */
[----:B------:R-:W-:Y:S01]  /*0fe0*/  ISETP.GT.U32.AND P2, PT, R9, R20, PT ;  /* 0x000000140900720c */ /* 0x000fe20003f44070 */
[----:B------:R-:W-:Y:S01]  /*0ff0*/  IMAD R12, R6, 0x90, RZ ;  /* 0x00000090060c7824 */ /* 0x000fe200078e02ff */
[----:B------:R-:W-:Y:S01]  /*1000*/  LOP3.LUT R21, R21, 0x20, R0, 0xf8, !PT ;  /* 0x0000002015157812 */ /* 0x000fe200078ef800 */
[----:B------:R-:W-:Y:S01]  /*1010*/  IMAD.MOV.U32 R14, RZ, RZ, R13 ;  /* 0x000000ffff0e7224 */ /* 0x000fe200078e000d */
[----:B------:R-:W-:Y:S01]  /*1020*/  LOP3.LUT R23, R5, 0x30, RZ, 0xc0, !PT ;  /* 0x0000003005177812 */ /* 0x000fe200078ec0ff */
[----:B------:R-:W-:Y:S01]  /*1030*/  @!P1 IMAD.MOV R15, RZ, RZ, -R15 ;  /* 0x000000ffff0f9224 */ /* 0x000fe200078e0a0f */
[----:B------:R-:W-:Y:S01]  /*1040*/  LOP3.LUT R21, R12, R21, RZ, 0x3c, !PT ;  /* 0x000000150c157212 */ /* 0x000fe200078e3cff */
[----:B------:R-:W-:Y:S01]  /*1050*/  IMAD.SHL.U32 R12, R0, 0x40, RZ ;  /* 0x00000040000c7824 */ /* 0x000fe200078e00ff */
[----:B------:R-:W-:Y:S01]  /*1060*/  ISETP.GE.AND P1, PT, R4, RZ, PT ;  /* 0x000000ff0400720c */ /* 0x000fe20003f26270 */
[----:B------:R-:W-:-:S02]  /*1070*/  IMAD R6, R6, 0x40, R23 ;  /* 0x0000004006067824 */ /* 0x000fc400078e0217 */
[----:B------:R-:W-:Y:S01]  /*1080*/  @!P0 IMAD.MOV R14, RZ, RZ, -R14 ;  /* 0x000000ffff0e8224 */ /* 0x000fe200078e0a0e */
[----:B------:R-:W-:Y:S01]  /*1090*/  ISETP.NE.AND P0, PT, RZ, c[0x0][0x17c], PT ;  /* 0x00005f00ff007a0c */ /* 0x000fe20003f05270 */
[----:B------:R-:W-:Y:S01]  /*10a0*/  @!P2 IMAD.IADD R20, R20, 0x1, -R9 ;  /* 0x000000011414a824 */ /* 0x000fe200078e0a09 */
[----:B------:R-:W-:Y:S01]  /*10b0*/  LOP3.LUT R9, RZ, c[0x0][0x17c], RZ, 0x33, !PT ;  /* 0x00005f00ff097a12 */ /* 0x000fe200078e33ff */
[----:B------:R-:W-:Y:S01]  /*10c0*/  @!P3 IMAD.MOV R16, RZ, RZ, -R16 ;  /* 0x000000ffff10b224 */ /* 0x000fe200078e0a10 */
[----:B------:R-:W-:Y:S01]  /*10d0*/  LOP3.LUT R6, R6, 0x30, R7, 0x78, !PT ;  /* 0x0000003006067812 */ /* 0x000fe200078e7807 */
[----:B------:R-:W-:Y:S01]  /*10e0*/  @!P4 IMAD.MOV R17, RZ, RZ, -R17 ;  /* 0x000000ffff11c224 */ /* 0x000fe200078e0a11 */
[----:B------:R-:W-:Y:S01]  /*10f0*/  LOP3.LUT R7, R21, 0x400, R12, 0xf8, !PT ;  /* 0x0000040015077812 */ /* 0x000fe200078ef80c */
[----:B------:R-:W-:Y:S01]  /*1100*/  @!P5 IMAD.MOV R18, RZ, RZ, -R18 ;  /* 0x000000ffff12d224 */ /* 0x000fe200078e0a12 */
[C---:B------:R-:W-:Y:S01]  /*1110*/  SEL R12, R9.reuse, R10, !P0 ;  /* 0x0000000a090c7207 */ /* 0x040fe20004000000 */
[----:B------:R-:W-:Y:S01]  /*1120*/  @!P6 IMAD.MOV R19, RZ, RZ, -R19 ;  /* 0x000000ffff13e224 */ /* 0x000fe200078e0a13 */
[C---:B------:R-:W-:Y:S01]  /*1130*/  SEL R13, R9.reuse, R11, !P0 ;  /* 0x0000000b090d7207 */ /* 0x040fe20004000000 */
[----:B------:R-:W-:Y:S01]  /*1140*/  @!P1 IMAD.MOV R20, RZ, RZ, -R20 ;  /* 0x000000ffff149224 */ /* 0x000fe200078e0a14 */
[C---:B------:R-:W-:Y:S01]  /*1150*/  SEL R14, R9.reuse, R14, !P0 ;  /* 0x0000000e090e7207 */ /* 0x040fe20004000000 */
[----:B------:R-:W-:Y:S01]  /*1160*/  IMAD R12, R12, c[0x0][0x190], RZ ;  /* 0x000064000c0c7a24 */ /* 0x000fe200078e02ff */
[----:B------:R-:W-:Y:S01]  /*1170*/  SEL R15, R9, R15, !P0 ;  /* 0x0000000f090f7207 */ /* 0x000fe20004000000 */
[----:B------:R-:W-:Y:S01]  /*1180*/  IMAD R13, R13, c[0x0][0x190], RZ ;  /* 0x000064000d0d7a24 */ /* 0x000fe200078e02ff */
        /* <DEDUP_REMOVED lines=8> */
[----:B------:R-:W-:Y:S01]  /*1210*/  ISETP.NE.AND P0, PT, RZ, c[0x0][0x178], PT ;  /* 0x00005e00ff007a0c */ /* 0x000fe20003f05270 */
[----:B------:R-:W-:Y:S01]  /*1220*/  IMAD R18, R18, c[0x0][0x190], RZ ;  /* 0x0000640012127a24 */ /* 0x000fe200078e02ff */
[----:B------:R-:W-:Y:S01]  /*1230*/  LOP3.LUT R9, R0, 0x1f, RZ, 0xc0, !PT ;  /* 0x0000001f00097812 */ /* 0x000fe200078ec0ff */
[----:B------:R-:W-:Y:S01]  /*1240*/  IMAD R19, R19, c[0x0][0x190], RZ ;  /* 0x0000640013137a24 */ /* 0x000fe200078e02ff */
[----:B------:R-:W-:Y:S01]  /*1250*/  LEA R64, P1, R13, c[0x0][0x168], 0x1 ;  /* 0x00005a000d407a11 */ /* 0x000fe200078208ff */
[----:B------:R-:W-:Y:S01]  /*1260*/  IMAD.MOV.U32 R10, RZ, RZ, c[0x0][0x18c] ;  /* 0x00006300ff0a7624 */ /* 0x000fe200078e00ff */
[----:B------:R-:W-:Y:S01]  /*1270*/  LEA R62, P2, R14, c[0x0][0x168], 0x1 ;  /* 0x00005a000e3e7a11 */ /* 0x000fe200078408ff */
[----:B------:R-:W-:Y:S01]  /*1280*/  IMAD R11, R9, c[0x0][0x18c], RZ ;  /* 0x00006300090b7a24 */ /* 0x000fe200078e02ff */
[----:B------:R-:W-:Y:S01]  /*1290*/  LEA R60, P3, R15, c[0x0][0x168], 0x1 ;  /* 0x00005a000f3c7a11 */ /* 0x000fe200078608ff */
[----:B------:R-:W-:Y:S01]  /*12a0*/  IMAD.SHL.U32 R10, R10, 0x20, RZ ;  /* 0x000000200a0a7824 */ /* 0x000fe200078e00ff */
[----:B------:R-:W-:-:S02]  /*12b0*/  LEA R86, P4, R16, c[0x0][0x168], 0x1 ;  /* 0x00005a0010567a11 */ /* 0x000fc400078808ff */
[----:B------:R-:W-:Y:S02]  /*12c0*/  LEA R28, P5, R17, c[0x0][0x168], 0x1 ;  /* 0x00005a00111c7a11 */ /* 0x000fe400078a08ff */
[----:B------:R-:W-:Y:S02]  /*12d0*/  @!P0 LOP3.LUT R20, RZ, c[0x0][0x178], RZ, 0x33, !PT ;  /* 0x00005e00ff148a12 */ /* 0x000fe400078e33ff */
[----:B------:R-:W-:Y:S02]  /*12e0*/  LEA R66, P0, R12, c[0x0][0x168], 0x1 ;  /* 0x00005a000c427a11 */ /* 0x000fe400078008ff */
[----:B------:R-:W-:Y:S01]  /*12f0*/  LOP3.LUT R75, R7, 0x40, RZ, 0x3c, !PT ;  /* 0x00000040074b7812 */ /* 0x000fe200078e3cff */
[----:B------:R-:W-:Y:S01]  /*1300*/  IMAD R20, R20, c[0x0][0x184], RZ ;  /* 0x0000610014147a24 */ /* 0x000fe200078e02ff */
[----:B------:R-:W-:Y:S02]  /*1310*/  LEA.HI.X.SX32 R67, R12, c[0x0][0x16c], 0x1, P0 ;  /* 0x00005b000c437a11 */ /* 0x000fe400000f0eff */
[----:B------:R-:W-:-:S02]  /*1320*/  LEA R92, P0, R19, c[0x0][0x168], 0x1 ;  /* 0x00005a00135c7a11 */ /* 0x000fc400078008ff */
[C---:B------:R-:W-:Y:S02]  /*1330*/  LEA R78, P6, R20.reuse, c[0x0][0x160], 0x1 ;  /* 0x00005800144e7a11 */ /* 0x040fe400078c08ff */
[----:B------:R-:W-:Y:S02]  /*1340*/  LEA.HI.X.SX32 R65, R13, c[0x0][0x16c], 0x1, P1 ;  /* 0x00005b000d417a11 */ /* 0x000fe400008f0eff */
[----:B------:R-:W-:Y:S02]  /*1350*/  LEA.HI.X.SX32 R79, R20, c[0x0][0x164], 0x1, P6 ;  /* 0x00005900144f7a11 */ /* 0x000fe400030f0eff */
[----:B------:R-:W-:Y:S02]  /*1360*/  LEA R84, P6, R18, c[0x0][0x168], 0x1 ;  /* 0x00005a0012547a11 */ /* 0x000fe400078c08ff */
[----:B------:R-:W-:Y:S02]  /*1370*/  LEA.HI.X.SX32 R63, R14, c[0x0][0x16c], 0x1, P2 ;  /* 0x00005b000e3f7a11 */ /* 0x000fe400010f0eff */
[----:B------:R-:W-:-:S02]  /*1380*/  LEA.HI.X.SX32 R61, R15, c[0x0][0x16c], 0x1, P3 ;  /* 0x00005b000f3d7a11 */ /* 0x000fc400018f0eff */
[----:B------:R-:W-:Y:S02]  /*1390*/  LEA.HI.X.SX32 R59, R16, c[0x0][0x16c], 0x1, P4 ;  /* 0x00005b00103b7a11 */ /* 0x000fe400020f0eff */
[----:B------:R-:W-:Y:S02]  /*13a0*/  LEA.HI.X.SX32 R57, R17, c[0x0][0x16c], 0x1, P5 ;  /* 0x00005b0011397a11 */ /* 0x000fe400028f0eff */
[----:B------:R-:W-:Y:S02]  /*13b0*/  LEA.HI.X.SX32 R29, R18, c[0x0][0x16c], 0x1, P6 ;  /* 0x00005b00121d7a11 */ /* 0x000fe400030f0eff */
[----:B------:R-:W-:Y:S02]  /*13c0*/  LEA.HI.X.SX32 R21, R19, c[0x0][0x16c], 0x1, P0 ;  /* 0x00005b0013157a11 */ /* 0x000fe400000f0eff */
.L_x_3:
[C---:B------:R-:W-:Y:S01]  /*13d0*/  ISETP.GT.AND P0, PT, R76.reuse, RZ, PT ;  /* 0x000000ff4c00720c */ /* 0x040fe20003f04270 */
[----:B------:R-:W-:Y:S01]  /*13e0*/  IMAD.U32 R13, RZ, RZ, UR32 ;  /* 0x00000020ff0d7e24 */ /* 0x000fe2000f8e00ff */
[----:B------:R-:W-:Y:S02]  /*13f0*/  PRMT R90, RZ, 0x7610, R90 ;  /* 0x00007610ff5a7816 */ /* 0x000fe4000000005a */
[----:B------:R-:W-:Y:S01]  /*1400*/  ISETP.GT.AND P1, PT, R76, 0x8, PT ;  /* 0x000000084c00780c */ /* 0x000fe20003f24270 */
[----:B------:R-:W-:Y:S01]  /*1410*/  IMAD.WIDE R12, R13, 0x2, R78 ;  /* 0x000000020d0c7825 */ /* 0x000fe200078e024e */
[----:B------:R-:W-:-:S07]  /*1420*/  PRMT R56, RZ, 0x7610, R56 ;  /* 0x00007610ff387816 */ /* 0x000fce0000000038 */
[----:B------:R-:W2:Y:S01]  /*1430*/  @P0 LDG.E.U16 R90, [R78.64] ;  /* 0x000000084e5a0981 */ /* 0x000ea2000c1e1500 */
[C---:B------:R-:W-:Y:S01]  /*1440*/  ISETP.GT.AND P0, PT, R76.reuse, 0x10, PT ;  /* 0x000000104c00780c */ /* 0x040fe20003f04270 */
[----:B------:R-:W-:Y:S01]  /*1450*/  IMAD.U32 R17, RZ, RZ, UR24 ;  /* 0x00000018ff117e24 */ /* 0x000fe2000f8e00ff */
[----:B------:R-:W-:Y:S01]  /*1460*/  PRMT R58, RZ, 0x7610, R58 ;  /* 0x00007610ff3a7816 */ /* 0x000fe2000000003a */
[----:B------:R0:W3:Y:S01]  /*1470*/  @P1 LDG.E.U16 R56, [R12.64] ;  /* 0x000000080c381981 */ /* 0x0000e2000c1e1500 */
[----:B------:R-:W-:Y:S01]  /*1480*/  ISETP.GT.AND P1, PT, R76, 0x18, PT ;  /* 0x000000184c00780c */ /* 0x000fe20003f24270 */
[----:B------:R-:W-:-:S04]  /*1490*/  IMAD.WIDE R16, R17, 0x2, R78 ;  /* 0x0000000211107825 */ /* 0x000fc800078e024e */
[----:B------:R-:W-:-:S04]  /*14a0*/  IMAD.U32 R15, RZ, RZ, UR16 ;  /* 0x00000010ff0f7e24 */ /* 0x000fc8000f8e00ff */
[----:B------:R1:W4:Y:S01]  /*14b0*/  @P0 LDG.E.U16 R58, [R16.64] ;  /* 0x00000008103a0981 */ /* 0x000322000c1e1500 */
[----:B------:R-:W-:Y:S01]  /*14c0*/  ISETP.GT.AND P0, PT, R76, 0x1, PT ;  /* 0x000000014c00780c */ /* 0x000fe20003f04270 */
[----:B------:R-:W-:Y:S01]  /*14d0*/  IMAD.WIDE R14, R15, 0x2, R78 ;  /* 0x000000020f0e7825 */ /* 0x000fe200078e024e */
[----:B------:R-:W-:-:S03]  /*14e0*/  PRMT R88, RZ, 0x7610, R88 ;  /* 0x00007610ff587816 */ /* 0x000fc60000000058 */
[----:B------:R-:W-:Y:S01]  /*14f0*/  IMAD.MOV.U32 R19, RZ, RZ, c[0x0][0x188] ;  /* 0x00006200ff137624 */ /* 0x000fe200078e00ff */
[----:B------:R-:W-:Y:S02]  /*1500*/  PRMT R93, RZ, 0x7610, R93 ;  /* 0x00007610ff5d7816 */ /* 0x000fe4000000005d */
[----:B------:R5:W2:Y:S01]  /*1510*/  @P1 LDG.E.U16 R88, [R14.64] ;  /* 0x000000080e581981 */ /* 0x000aa2000c1e1500 */
[----:B0-----:R-:W-:Y:S01]  /*1520*/  IMAD.WIDE R12, R19, 0x2, R78 ;  /* 0x00000002130c7825 */ /* 0x001fe200078e024e */
[----:B------:R-:W-:-:S03]  /*1530*/  PRMT R87, RZ, 0x7610, R87 ;  /* 0x00007610ff577816 */ /* 0x000fc60000000057 */
[----:B-1----:R-:W-:Y:S01]  /*1540*/  IMAD.U32 R17, RZ, RZ, UR23 ;  /* 0x00000017ff117e24 */ /* 0x002fe2000f8e00ff */
[----:B------:R0:W2:Y:S01]  /*1550*/  @P0 LDG.E.U16 R93, [R12.64] ;  /* 0x000000080c5d0981 */ /* 0x0000a2000c1e1500 */
[C---:B------:R-:W-:Y:S01]  /*1560*/  ISETP.GT.AND P0, PT, R76.reuse, 0x11, PT ;  /* 0x000000114c00780c */ /* 0x040fe20003f04270 */
[----:B------:R-:W-:Y:S01]  /*1570*/  IMAD.U32 R19, RZ, RZ, UR31 ;  /* 0x0000001fff137e24 */ /* 0x000fe2000f8e00ff */
[----:B------:R-:W-:Y:S01]  /*1580*/  PRMT R16, RZ, 0x7610, R16 ;  /* 0x00007610ff107816 */ /* 0x000fe20000000010 */
[----:B-----5:R-:W-:Y:S01]  /*1590*/  IMAD.WIDE R14, R17, 0x2, R78 ;  /* 0x00000002110e7825 */ /* 0x020fe200078e024e */
[----:B------:R-:W-:-:S03]  /*15a0*/  ISETP.GT.AND P1, PT, R76, 0x9, PT ;  /* 0x000000094c00780c */ /* 0x000fc60003f24270 */
[----:B------:R-:W-:-:S06]  /*15b0*/  IMAD.U32 R17, RZ, RZ, UR4 ;  /* 0x00000004ff117e24 */ /* 0x000fcc000f8e00ff */
[----:B------:R1:W5:Y:S01]  /*15c0*/  @P0 LDG.E.U16 R87, [R14.64] ;  /* 0x000000080e570981 */ /* 0x000362000c1e1500 */
[----:B------:R-:W-:Y:S01]  /*15d0*/  ISETP.GT.AND P0, PT, R76, 0x2, PT ;  /* 0x000000024c00780c */ /* 0x000fe20003f04270 */
[----:B0-----:R-:W-:Y:S01]  /*15e0*/  IMAD.WIDE R12, R17, 0x2, R78 ;  /* 0x00000002110c7825 */ /* 0x001fe200078e024e */
[----:B------:R-:W-:-:S03]  /*15f0*/  PRMT R91, RZ, 0x7610, R91 ;  /* 0x00007610ff5b7816 */ /* 0x000fc6000000005b */
[----:B------:R-:W-:Y:S01]  /*1600*/  IMAD.WIDE R18, R19, 0x2, R78 ;  /* 0x0000000213127825 */ /* 0x000fe200078e024e */
[----:B------:R-:W-:-:S03]  /*1610*/  PRMT R85, RZ, 0x7610, R85 ;  /* 0x00007610ff557816 */ /* 0x000fc60000000055 */
[----:B------:R-:W-:Y:S01]  /*1620*/  IMAD.U32 R17, RZ, RZ, UR37 ;  /* 0x00000025ff117e24 */ /* 0x000fe2000f8e00ff */
[----:B------:R0:W5:Y:S04]  /*1630*/  @P1 LDG.E.U16 R91, [R18.64] ;  /* 0x00000008125b1981 */ /* 0x000168000c1e1500 */
[----:B------:R0:W5:Y:S01]  /*1640*/  @P0 LDG.E.U16 R16, [R12.64] ;  /* 0x000000080c100981 */ /* 0x000162000c1e1500 */
[C---:B------:R-:W-:Y:S02]  /*1650*/  ISETP.GT.AND P0, PT, R76.reuse, 0x3, PT ;  /* 0x000000034c00780c */ /* 0x040fe40003f04270 */
[C---:B------:R-:W-:Y:S02]  /*1660*/  ISETP.GT.AND P1, PT, R76.reuse, 0x4, PT ;  /* 0x000000044c00780c */ /* 0x040fe40003f24270 */
[----:B------:R-:W-:Y:S01]  /*1670*/  ISETP.GT.AND P3, PT, R76, 0x6, PT ;  /* 0x000000064c00780c */ /* 0x000fe20003f64270 */
[----:B-1----:R-:W-:-:S02]  /*1680*/  IMAD.U32 R15, RZ, RZ, UR36 ;  /* 0x00000024ff0f7e24 */ /* 0x002fc4000f8e00ff */
[----:B0-----:R-:W-:Y:S01]  /*1690*/  IMAD.WIDE R12, R17, 0x2, R78 ;  /* 0x00000002110c7825 */ /* 0x001fe200078e024e */
[C---:B------:R-:W-:Y:S02]  /*16a0*/  ISETP.GT.AND P2, PT, R76.reuse, 0x5, PT ;  /* 0x000000054c00780c */ /* 0x040fe40003f44270 */
[C---:B------:R-:W-:Y:S01]  /*16b0*/  ISETP.GT.AND P4, PT, R76.reuse, 0x7, PT ;  /* 0x000000074c00780c */ /* 0x040fe20003f84270 */
[----:B------:R-:W-:Y:S02]  /*16c0*/  IMAD.U32 R23, RZ, RZ, UR34 ;  /* 0x00000022ff177e24 */ /* 0x000fe4000f8e00ff */
[----:B------:R0:W5:Y:S01]  /*16d0*/  @P0 LDG.E.U16 R85, [R12.64] ;  /* 0x000000080c550981 */ /* 0x000162000c1e1500 */
[----:B------:R-:W-:Y:S01]  /*16e0*/  ISETP.GT.AND P0, PT, R76, 0xa, PT ;  /* 0x0000000a4c00780c */ /* 0x000fe20003f04270 */
[----:B------:R-:W-:Y:S01]  /*16f0*/  IMAD.U32 R19, RZ, RZ, UR35 ;  /* 0x00000023ff137e24 */ /* 0x000fe2000f8e00ff */
[----:B------:R-:W-:Y:S01]  /*1700*/  PRMT R52, RZ, 0x7610, R52 ;  /* 0x00007610ff347816 */ /* 0x000fe20000000034 */
[----:B------:R-:W-:Y:S01]  /*1710*/  IMAD.U32 R31, RZ, RZ, UR33 ;  /* 0x00000021ff1f7e24 */ /* 0x000fe2000f8e00ff */
[----:B------:R-:W-:Y:S01]  /*1720*/  PRMT R24, RZ, 0x7610, R24 ;  /* 0x00007610ff187816 */ /* 0x000fe20000000018 */
[----:B------:R-:W-:Y:S01]  /*1730*/  IMAD.WIDE R14, R15, 0x2, R78 ;  /* 0x000000020f0e7825 */ /* 0x000fe200078e024e */
[----:B------:R-:W-:-:S03]  /*1740*/  PRMT R55, RZ, 0x7610, R55 ;  /* 0x00007610ff377816 */ /* 0x000fc60000000037 */
[----:B------:R-:W-:Y:S01]  /*1750*/  IMAD.WIDE R22, R23, 0x2, R78 ;  /* 0x0000000217167825 */ /* 0x000fe200078e024e */
[----:B------:R-:W-:Y:S01]  /*1760*/  PRMT R27, RZ, 0x7610, R27 ;  /* 0x00007610ff1b7816 */ /* 0x000fe2000000001b */
[----:B------:R1:W5:Y:S02]  /*1770*/  @P1 LDG.E.U16 R52, [R14.64] ;  /* 0x000000080e341981 */ /* 0x000364000c1e1500 */
[----:B------:R-:W-:Y:S01]  /*1780*/  IMAD.U32 R17, RZ, RZ, UR30 ;  /* 0x0000001eff117e24 */ /* 0x000fe2000f8e00ff */
[----:B------:R-:W-:Y:S01]  /*1790*/  PRMT R82, RZ, 0x7610, R82 ;  /* 0x00007610ff527816 */ /* 0x000fe20000000052 */
[--C-:B------:R-:W-:Y:S01]  /*17a0*/  IMAD.WIDE R18, R19, 0x2, R78.reuse ;  /* 0x0000000213127825 */ /* 0x100fe200078e024e */
[----:B------:R1:W5:Y:S01]  /*17b0*/  @P3 LDG.E.U16 R24, [R22.64] ;  /* 0x0000000816183981 */ /* 0x000362000c1e1500 */
[C---:B------:R-:W-:Y:S02]  /*17c0*/  ISETP.GT.AND P1, PT, R76.reuse, 0xb, PT ;  /* 0x0000000b4c00780c */ /* 0x040fe40003f24270 */
[--C-:B------:R-:W-:Y:S01]  /*17d0*/  IMAD.WIDE R30, R31, 0x2, R78.reuse ;  /* 0x000000021f1e7825 */ /* 0x100fe200078e024e */
[C---:B------:R-:W-:Y:S01]  /*17e0*/  ISETP.GT.AND P3, PT, R76.reuse, 0xd, PT ;  /* 0x0000000d4c00780c */ /* 0x040fe20003f64270 */
[----:B------:R1:W5:Y:S02]  /*17f0*/  @P2 LDG.E.U16 R55, [R18.64] ;  /* 0x0000000812372981 */ /* 0x000364000c1e1500 */
[----:B0-----:R-:W-:Y:S01]  /*1800*/  IMAD.WIDE R12, R17, 0x2, R78 ;  /* 0x00000002110c7825 */ /* 0x001fe200078e024e */
[----:B------:R-:W-:Y:S01]  /*1810*/  ISETP.GT.AND P2, PT, R76, 0xc, PT ;  /* 0x0000000c4c00780c */ /* 0x000fe20003f44270 */
[----:B------:R0:W5:Y:S02]  /*1820*/  @P4 LDG.E.U16 R27, [R30.64] ;  /* 0x000000081e1b4981 */ /* 0x000164000c1e1500 */
[----:B-1----:R-:W-:-:S02]  /*1830*/  IMAD.U32 R15, RZ, RZ, UR29 ;  /* 0x0000001dff0f7e24 */ /* 0x002fc4000f8e00ff */
[----:B------:R1:W5:Y:S01]  /*1840*/  @P0 LDG.E.U16 R82, [R12.64] ;  /* 0x000000080c520981 */ /* 0x000362000c1e1500 */
[C---:B------:R-:W-:Y:S01]  /*1850*/  ISETP.GT.AND P0, PT, R76.reuse, 0xf, PT ;  /* 0x0000000f4c00780c */ /* 0x040fe20003f04270 */
[----:B------:R-:W-:Y:S01]  /*1860*/  IMAD.U32 R19, RZ, RZ, UR28 ;  /* 0x0000001cff137e24 */ /* 0x000fe2000f8e00ff */
[----:B------:R-:W-:Y:S01]  /*1870*/  ISETP.GT.AND P4, PT, R76, 0xe, PT ;  /* 0x0000000e4c00780c */ /* 0x000fe20003f84270 */
[----:B0-----:R-:W-:Y:S01]  /*1880*/  IMAD.U32 R31, RZ, RZ, UR27 ;  /* 0x0000001bff1f7e24 */ /* 0x001fe2000f8e00ff */
[----:B------:R-:W-:Y:S01]  /*1890*/  PRMT R83, RZ, 0x7610, R83 ;  /* 0x00007610ff537816 */ /* 0x000fe20000000053 */
[----:B------:R-:W-:Y:S01]  /*18a0*/  IMAD.WIDE R14, R15, 0x2, R78 ;  /* 0x000000020f0e7825 */ /* 0x000fe200078e024e */
[----:B------:R-:W-:-:S03]  /*18b0*/  PRMT R53, RZ, 0x7610, R53 ;  /* 0x00007610ff357816 */ /* 0x000fc60000000035 */
[----:B------:R-:W-:Y:S01]  /*18c0*/  IMAD.WIDE R30, R31, 0x2, R78 ;  /* 0x000000021f1e7825 */ /* 0x000fe200078e024e */
[----:B------:R-:W-:Y:S01]  /*18d0*/  PRMT R34, RZ, 0x7610, R34 ;  /* 0x00007610ff227816 */ /* 0x000fe20000000022 */
[----:B------:R0:W5:Y:S02]  /*18e0*/  @P1 LDG.E.U16 R83, [R14.64] ;  /* 0x000000080e531981 */ /* 0x000164000c1e1500 */
[----:B------:R-:W-:Y:S02]  /*18f0*/  IMAD.U32 R17, RZ, RZ, UR25 ;  /* 0x00000019ff117e24 */ /* 0x000fe4000f8e00ff */
[----:B------:R-:W-:Y:S01]  /*1900*/  IMAD.U32 R33, RZ, RZ, UR26 ;  /* 0x0000001aff217e24 */ /* 0x000fe2000f8e00ff */
[----:B------:R0:W5:Y:S01]  /*1910*/  @P3 LDG.E.U16 R53, [R30.64] ;  /* 0x000000081e353981 */ /* 0x000162000c1e1500 */
[----:B------:R-:W-:Y:S01]  /*1920*/  IMAD.WIDE R18, R19, 0x2, R78 ;  /* 0x0000000213127825 */ /* 0x000fe200078e024e */
[----:B------:R-:W-:Y:S02]  /*1930*/  PRMT R25, RZ, 0x7610, R25 ;  /* 0x00007610ff197816 */ /* 0x000fe40000000019 */
[----:B------:R-:W-:Y:S01]  /*1940*/  PRMT R22, RZ, 0x7610, R22 ;  /* 0x00007610ff167816 */ /* 0x000fe20000000016 */
[--C-:B------:R-:W-:Y:S01]  /*1950*/  IMAD.WIDE R32, R33, 0x2, R78.reuse ;  /* 0x0000000221207825 */ /* 0x100fe200078e024e */
[C---:B------:R-:W-:Y:S01]  /*1960*/  ISETP.GT.AND P1, PT, R76.reuse, 0x12, PT ;  /* 0x000000124c00780c */ /* 0x040fe20003f24270 */
[----:B------:R1:W5:Y:S01]  /*1970*/  @P2 LDG.E.U16 R34, [R18.64] ;  /* 0x0000000812222981 */ /* 0x000362000c1e1500 */
[----:B------:R-:W-:Y:S01]  /*1980*/  ISETP.GT.AND P3, PT, R76, 0x14, PT ;  /* 0x000000144c00780c */ /* 0x000fe20003f64270 */
[----:B0-----:R-:W-:-:S02]  /*1990*/  IMAD.WIDE R30, R17, 0x2, R78 ;  /* 0x00000002111e7825 */ /* 0x001fc400078e024e */
[----:B------:R0:W5:Y:S02]  /*19a0*/  @P4 LDG.E.U16 R22, [R32.64] ;  /* 0x0000000820164981 */ /* 0x000164000c1e1500 */
[----:B-1----:R-:W-:Y:S02]  /*19b0*/  IMAD.U32 R13, RZ, RZ, UR22 ;  /* 0x00000016ff0d7e24 */ /* 0x002fe4000f8e00ff */
[----:B------:R1:W5:Y:S01]  /*19c0*/  @P0 LDG.E.U16 R25, [R30.64] ;  /* 0x000000081e190981 */ /* 0x000362000c1e1500 */
[----:B------:R-:W-:Y:S01]  /*19d0*/  IMAD.U32 R19, RZ, RZ, UR20 ;  /* 0x00000014ff137e24 */ /* 0x000fe2000f8e00ff */
[C---:B------:R-:W-:Y:S01]  /*19e0*/  ISETP.GT.AND P0, PT, R76.reuse, 0x15, PT ;  /* 0x000000154c00780c */ /* 0x040fe20003f04270 */
[----:B------:R-:W-:Y:S01]  /*19f0*/  IMAD.WIDE R12, R13, 0x2, R78 ;  /* 0x000000020d0c7825 */ /* 0x000fe200078e024e */
[----:B------:R-:W-:Y:S02]  /*1a00*/  PRMT R80, RZ, 0x7610, R80 ;  /* 0x00007610ff507816 */ /* 0x000fe40000000050 */
[----:B0-----:R-:W-:Y:S01]  /*1a10*/  PRMT R32, RZ, 0x7610, R32 ;  /* 0x00007610ff207816 */ /* 0x001fe20000000020 */
[----:B------:R-:W-:Y:S01]  /*1a20*/  IMAD.WIDE R18, R19, 0x2, R78 ;  /* 0x0000000213127825 */ /* 0x000fe200078e024e */
[----:B------:R-:W-:-:S02]  /*1a30*/  ISETP.GT.AND P2, PT, R76, 0x13, PT ;  /* 0x000000134c00780c */ /* 0x000fc40003f44270 */
[----:B------:R0:W5:Y:S01]  /*1a40*/  @P1 LDG.E.U16 R80, [R12.64] ;  /* 0x000000080c501981 */ /* 0x000162000c1e1500 */
[----:B------:R-:W-:Y:S01]  /*1a50*/  IMAD.U32 R23, RZ, RZ, UR19 ;  /* 0x00000013ff177e24 */ /* 0x000fe2000f8e00ff */
[----:B------:R-:W-:Y:S01]  /*1a60*/  PRMT R35, RZ, 0x7610, R35 ;  /* 0x00007610ff237816 */ /* 0x000fe20000000023 */
[----:B------:R-:W-:Y:S01]  /*1a70*/  IMAD.U32 R15, RZ, RZ, UR21 ;  /* 0x00000015ff0f7e24 */ /* 0x000fe2000f8e00ff */
[----:B------:R0:W5:Y:S01]  /*1a80*/  @P3 LDG.E.U16 R32, [R18.64] ;  /* 0x0000000812203981 */ /* 0x000162000c1e1500 */
[----:B------:R-:W-:Y:S01]  /*1a90*/  ISETP.GT.AND P1, PT, R76, 0x16, PT ;  /* 0x000000164c00780c */ /* 0x000fe20003f24270 */
[----:B------:R-:W-:Y:S01]  /*1aa0*/  IMAD.U32 R17, RZ, RZ, UR18 ;  /* 0x00000012ff117e24 */ /* 0x000fe2000f8e00ff */
[----:B------:R-:W-:Y:S01]  /*1ab0*/  PRMT R81, RZ, 0x7610, R81 ;  /* 0x00007610ff517816 */ /* 0x000fe20000000051 */
[----:B------:R-:W-:-:S04]  /*1ac0*/  IMAD.WIDE R14, R15, 0x2, R78 ;  /* 0x000000020f0e7825 */ /* 0x000fc800078e024e */
[----:B0-----:R-:W-:Y:S01]  /*1ad0*/  IMAD.WIDE R18, R23, 0x2, R78 ;  /* 0x0000000217127825 */ /* 0x001fe200078e024e */
[----:B------:R-:W-:Y:S01]  /*1ae0*/  PRMT R20, RZ, 0x7610, R20 ;  /* 0x00007610ff147816 */ /* 0x000fe20000000014 */
[----:B------:R0:W5:Y:S04]  /*1af0*/  @P2 LDG.E.U16 R81, [R14.64] ;  /* 0x000000080e512981 */ /* 0x000168000c1e1500 */
[----:B------:R0:W5:Y:S01]  /*1b00*/  @P0 LDG.E.U16 R35, [R18.64] ;  /* 0x0000000812230981 */ /* 0x000162000c1e1500 */
[C---:B------:R-:W-:Y:S01]  /*1b10*/  ISETP.GT.AND P0, PT, R76.reuse, 0x1a, PT ;  /* 0x0000001a4c00780c */ /* 0x040fe20003f04270 */
[----:B-1----:R-:W-:Y:S01]  /*1b20*/  IMAD.WIDE R30, R17, 0x2, R78 ;  /* 0x00000002111e7825 */ /* 0x002fe200078e024e */
[----:B------:R-:W-:-:S03]  /*1b30*/  ISETP.GT.AND P2, PT, R76, 0x17, PT ;  /* 0x000000174c00780c */ /* 0x000fc60003f44270 */
[----:B------:R-:W-:Y:S01]  /*1b40*/  IMAD.U32 R33, RZ, RZ, UR14 ;  /* 0x0000000eff217e24 */ /* 0x000fe2000f8e00ff */
[----:B------:R1:W5:Y:S01]  /*1b50*/  @P1 LDG.E.U16 R20, [R30.64] ;  /* 0x000000081e141981 */ /* 0x000362000c1e1500 */
[----:B------:R-:W-:Y:S01]  /*1b60*/  PRMT R54, RZ, 0x7610, R54 ;  /* 0x00007610ff367816 */ /* 0x000fe20000000036 */
[----:B------:R-:W-:Y:S01]  /*1b70*/  IMAD.U32 R13, RZ, RZ, UR17 ;  /* 0x00000011ff0d7e24 */ /* 0x000fe2000f8e00ff */
[----:B------:R-:W-:-:S03]  /*1b80*/  PRMT R23, RZ, 0x7610, R23 ;  /* 0x00007610ff177816 */ /* 0x000fc60000000017 */
[----:B------:R-:W-:-:S04]  /*1b90*/  IMAD.WIDE R12, R13, 0x2, R78 ;  /* 0x000000020d0c7825 */ /* 0x000fc800078e024e */
[----:B-1----:R-:W-:Y:S01]  /*1ba0*/  IMAD.WIDE R30, R33, 0x2, R78 ;  /* 0x00000002211e7825 */ /* 0x002fe200078e024e */
[----:B------:R1:W5:Y:S04]  /*1bb0*/  @P2 LDG.E.U16 R23, [R12.64] ;  /* 0x000000080c172981 */ /* 0x000368000c1e1500 */
[----:B------:R0:W5:Y:S01]  /*1bc0*/  @P0 LDG.E.U16 R54, [R30.64] ;  /* 0x000000081e360981 */ /* 0x000162000c1e1500 */
[C---:B------:R-:W-:Y:S02]  /*1bd0*/  ISETP.GT.AND P0, PT, R76.reuse, 0x1c, PT ;  /* 0x0000001c4c00780c */ /* 0x040fe40003f04270 */
[----:B------:R-:W-:Y:S01]  /*1be0*/  ISETP.GT.AND P3, PT, R76, 0x19, PT ;  /* 0x000000194c00780c */ /* 0x000fe20003f64270 */
[----:B-1----:R-:W-:Y:S01]  /*1bf0*/  IMAD.U32 R13, RZ, RZ, UR12 ;  /* 0x0000000cff0d7e24 */ /* 0x002fe2000f8e00ff */
[----:B------:R-:W-:Y:S01]  /*1c00*/  PRMT R26, RZ, 0x7610, R26 ;  /* 0x00007610ff1a7816 */ /* 0x000fe2000000001a */
[----:B0-----:R-:W-:-:S02]  /*1c10*/  IMAD.U32 R15, RZ, RZ, UR15 ;  /* 0x0000000fff0f7e24 */ /* 0x001fc4000f8e00ff */
[----:B------:R-:W-:Y:S01]  /*1c20*/  IMAD.WIDE R12, R13, 0x2, R78 ;  /* 0x000000020d0c7825 */ /* 0x000fe200078e024e */
[----:B------:R-:W-:-:S03]  /*1c30*/  PRMT R17, RZ, 0x7610, R17 ;  /* 0x00007610ff117816 */ /* 0x000fc60000000011 */
[----:B------:R-:W-:Y:S02]  /*1c40*/  IMAD.WIDE R14, R15, 0x2, R78 ;  /* 0x000000020f0e7825 */ /* 0x000fe400078e024e */
[----:B------:R0:W5:Y:S01]  /*1c50*/  @P0 LDG.E.U16 R26, [R12.64] ;  /* 0x000000080c1a0981 */ /* 0x000162000c1e1500 */
[C---:B------:R-:W-:Y:S02]  /*1c60*/  ISETP.GT.AND P1, PT, R76.reuse, 0x1b, PT ;  /* 0x0000001b4c00780c */ /* 0x040fe40003f24270 */
[----:B------:R-:W-:Y:S01]  /*1c70*/  ISETP.GT.AND P0, PT, R76, 0x1d, PT ;  /* 0x0000001d4c00780c */ /* 0x000fe20003f04270 */
[----:B------:R1:W5:Y:S01]  /*1c80*/  @P3 LDG.E.U16 R17, [R14.64] ;  /* 0x000000080e113981 */ /* 0x000362000c1e1500 */
[----:B------:R-:W-:Y:S01]  /*1c90*/  IMAD.U32 R19, RZ, RZ, UR13 ;  /* 0x0000000dff137e24 */ /* 0x000fe2000f8e00ff */
[----:B------:R-:W-:Y:S02]  /*1ca0*/  PRMT R77, RZ, 0x7610, R77 ;  /* 0x00007610ff4d7816 */ /* 0x000fe4000000004d */
[----:B------:R-:W-:Y:S01]  /*1cb0*/  PRMT R33, RZ, 0x7610, R33 ;  /* 0x00007610ff217816 */ /* 0x000fe20000000021 */
[----:B------:R-:W-:-:S04]  /*1cc0*/  IMAD.WIDE R18, R19, 0x2, R78 ;  /* 0x0000000213127825 */ /* 0x000fc800078e024e */
[----:B-1----:R-:W-:Y:S01]  /*1cd0*/  IMAD.U32 R15, RZ, RZ, UR11 ;  /* 0x0000000bff0f7e24 */ /* 0x002fe2000f8e00ff */
[----:B------:R1:W5:Y:S03]  /*1ce0*/  @P1 LDG.E.U16 R77, [R18.64] ;  /* 0x00000008124d1981 */ /* 0x000366000c1e1500 */
[----:B------:R-:W-:Y:S01]  /*1cf0*/  IMAD.WIDE R14, R15, 0x2, R78 ;  /* 0x000000020f0e7825 */ /* 0x000fe200078e024e */
[----:B------:R-:W-:-:S04]  /*1d00*/  ISETP.GT.AND P1, PT, R76, 0x1f, PT ;  /* 0x0000001f4c00780c */ /* 0x000fc80003f24270 */
[----:B------:R1:W5:Y:S01]  /*1d10*/  @P0 LDG.E.U16 R33, [R14.64] ;  /* 0x000000080e210981 */ /* 0x000362000c1e1500 */
[----:B------:R-:W-:Y:S01]  /*1d20*/  ISETP.GT.AND P0, PT, R76, 0x1e, PT ;  /* 0x0000001e4c00780c */ /* 0x000fe20003f04270 */
[----:B------:R-:W-:Y:S02]  /*1d30*/  IMAD.U32 R31, RZ, RZ, UR10 ;  /* 0x0000000aff1f7e24 */ /* 0x000fe4000f8e00ff */
[----:B0-----:R-:W-:Y:S01]  /*1d40*/  IMAD.U32 R13, RZ, RZ, UR7 ;  /* 0x00000007ff0d7e24 */ /* 0x001fe2000f8e00ff */
[----:B-1----:R-:W-:Y:S01]  /*1d50*/  PRMT R18, RZ, 0x7610, R18 ;  /* 0x00007610ff127816 */ /* 0x002fe20000000012 */
[----:B------:R-:W-:Y:S01]  /*1d60*/  IMAD.WIDE R30, R31, 0x2, R78 ;  /* 0x000000021f1e7825 */ /* 0x000fe200078e024e */
[----:B------:R-:W-:-:S03]  /*1d70*/  PRMT R19, RZ, 0x7610, R19 ;  /* 0x00007610ff137816 */ /* 0x000fc60000000013 */
[----:B------:R-:W-:-:S04]  /*1d80*/  IMAD.WIDE R12, R13, 0x2, R78 ;  /* 0x000000020d0c7825 */ /* 0x000fc800078e024e */
[----:B------:R0:W5:Y:S04]  /*1d90*/  @P0 LDG.E.U16 R18, [R30.64] ;  /* 0x000000081e120981 */ /* 0x000168000c1e1500 */
[----:B------:R1:W5:Y:S04]  /*1da0*/  @P1 LDG.E.U16 R19, [R12.64] ;  /* 0x000000080c131981 */ /* 0x000368000c1e1500 */
[----:B------:R-:W-:Y:S01]  /*1db0*/  BAR.SYNC.DEFER_BLOCKING 0x0 ;  /* 0x0000000000007b1d */ /* 0x000fe20000010000 */
[----:B------:R-:W-:Y:S01]  /*1dc0*/  ISETP.GE.AND P0, PT, R9, R76, PT ;  /* 0x0000004c0900720c */ /* 0x000fe20003f06270 */
[----:B-1----:R-:W-:-:S02]  /*1dd0*/  IMAD.MOV.U32 R12, RZ, RZ, R92 ;  /* 0x000000ffff0c7224 */ /* 0x002fc400078e005c */
[--C-:B------:R-:W-:Y:S01]  /*1de0*/  IMAD.MOV.U32 R13, RZ, RZ, R21.reuse ;  /* 0x000000ffff0d7224 */ /* 0x100fe200078e0015 */
[----:B------:R-:W-:-:S03]  /*1df0*/  PRMT R21, RZ, 0x7610, R21 ;  /* 0x00007610ff157816 */ /* 0x000fc60000000015 */
[----:B------:R-:W-:Y:S01]  /*1e00*/  IMAD.WIDE R14, R11, 0x2, R12 ;  /* 0x000000020b0e7825 */ /* 0x000fe200078e020c */
[----:B------:R-:W-:-:S05]  /*1e10*/  PRMT R89, RZ, 0x7610, R89 ;  /* 0x00007610ff597816 */ /* 0x000fca0000000059 */
[----:B------:R1:W5:Y:S02]  /*1e20*/  @!P0 LDG.E.U16 R21, [R14.64] ;  /* 0x000000080e158981 */ /* 0x000364000c1e1500 */
[--C-:B-1----:R-:W-:Y:S01]  /*1e30*/  IMAD.MOV.U32 R14, RZ, RZ, R84.reuse ;  /* 0x000000ffff0e7224 */ /* 0x102fe200078e0054 */
[----:B------:R-:W-:Y:S01]  /*1e40*/  PRMT R84, RZ, 0x7610, R84 ;  /* 0x00007610ff547816 */ /* 0x000fe20000000054 */
[----:B------:R-:W-:-:S04]  /*1e50*/  IMAD.MOV.U32 R15, RZ, RZ, R29 ;  /* 0x000000ffff0f7224 */ /* 0x000fc800078e001d */
[----:B0-----:R-:W-:-:S05]  /*1e60*/  IMAD.WIDE R30, R11, 0x2, R14 ;  /* 0x000000020b1e7825 */ /* 0x001fca00078e020e */
[----:B------:R0:W5:Y:S04]  /*1e70*/  @!P0 LDG.E.U16 R89, [R30.64] ;  /* 0x000000081e598981 */ /* 0x000168000c1e1500 */
[----:B---3--:R1:W-:Y:S02]  /*1e80*/  STS.U16 [R8+0x400], R56 ;  /* 0x0004003808007388 */ /* 0x0083e40000000400 */
[----:B-1----:R-:W-:Y:S02]  /*1e90*/  IMAD.MOV.U32 R56, RZ, RZ, R28 ;  /* 0x000000ffff387224 */ /* 0x002fe400078e001c */
[----:B----4-:R1:W-:Y:S02]  /*1ea0*/  STS.U16 [R8+0x800], R58 ;  /* 0x0008003a08007388 */ /* 0x0103e40000000400 */
[----:B------:R-:W-:-:S05]  /*1eb0*/  IMAD.WIDE R28, R11, 0x2, R56 ;  /* 0x000000020b1c7825 */ /* 0x000fca00078e0238 */
[----:B------:R3:W4:Y:S01]  /*1ec0*/  @!P0 LDG.E.U16 R84, [R28.64] ;  /* 0x000000081c548981 */ /* 0x000722000c1e1500 */
[--C-:B-1----:R-:W-:Y:S01]  /*1ed0*/  IMAD.MOV.U32 R58, RZ, RZ, R86.reuse ;  /* 0x000000ffff3a7224 */ /* 0x102fe200078e0056 */
[----:B------:R-:W-:Y:S02]  /*1ee0*/  PRMT R86, RZ, 0x7610, R86 ;  /* 0x00007610ff567816 */ /* 0x000fe40000000056 */
[----:B0-----:R-:W-:Y:S01]  /*1ef0*/  PRMT R31, RZ, 0x7610, R31 ;  /* 0x00007610ff1f7816 */ /* 0x001fe2000000001f */
[----:B---3--:R-:W-:-:S05]  /*1f00*/  IMAD.WIDE R28, R11, 0x2, R58 ;  /* 0x000000020b1c7825 */ /* 0x008fca00078e023a */
[----:B------:R0:W3:Y:S04]  /*1f10*/  @!P0 LDG.E.U16 R86, [R28.64] ;  /* 0x000000081c568981 */ /* 0x0000e8000c1e1500 */
[----:B--2---:R1:W-:Y:S01]  /*1f20*/  STS.U16 [R8+0xc00], R88 ;  /* 0x000c005808007388 */ /* 0x0043e20000000400 */
[----:B0-----:R-:W-:-:S03]  /*1f30*/  IMAD.WIDE R28, R11, 0x2, R60 ;  /* 0x000000020b1c7825 */ /* 0x001fc600078e023c */
[----:B------:R0:W-:Y:S01]  /*1f40*/  STS.U16 [R8], R90 ;  /* 0x0000005a08007388 */ /* 0x0001e20000000400 */
[----:B-1----:R-:W-:-:S03]  /*1f50*/  PRMT R88, RZ, 0x7610, R88 ;  /* 0x00007610ff587816 */ /* 0x002fc60000000058 */
[----:B------:R1:W2:Y:S01]  /*1f60*/  @!P0 LDG.E.U16 R31, [R28.64] ;  /* 0x000000081c1f8981 */ /* 0x0002a2000c1e1500 */
[----:B------:R-:W-:-:S03]  /*1f70*/  PRMT R30, RZ, 0x7610, R30 ;  /* 0x00007610ff1e7816 */ /* 0x000fc6000000001e */
[----:B------:R1:W-:Y:S01]  /*1f80*/  STS.U16 [R68+0x80], R93 ;  /* 0x0000805d44007388 */ /* 0x0003e20000000400 */
[----:B0-----:R-:W-:Y:S01]  /*1f90*/  PRMT R90, RZ, 0x7610, R90 ;  /* 0x00007610ff5a7816 */ /* 0x001fe2000000005a */
[----:B-1----:R-:W-:-:S04]  /*1fa0*/  IMAD.WIDE R28, R11, 0x2, R64 ;  /* 0x000000020b1c7825 */ /* 0x002fc800078e0240 */
[C---:B------:R-:W-:Y:S01]  /*1fb0*/  IMAD.WIDE R92, R11.reuse, 0x2, R62 ;  /* 0x000000020b5c7825 */ /* 0x040fe200078e023e */
[----:B------:R0:W3:Y:S04]  /*1fc0*/  @!P0 LDG.E.U16 R88, [R28.64] ;  /* 0x000000081c588981 */ /* 0x0000e8000c1e1500 */
[----:B------:R-:W3:Y:S01]  /*1fd0*/  @!P0 LDG.E.U16 R90, [R92.64] ;  /* 0x000000085c5a8981 */ /* 0x000ee2000c1e1500 */
[----:B0-----:R-:W-:-:S05]  /*1fe0*/  IMAD.WIDE R28, R11, 0x2, R66 ;  /* 0x000000020b1c7825 */ /* 0x001fca00078e0242 */
[----:B------:R-:W4:Y:S04]  /*1ff0*/  @!P0 LDG.E.U16 R30, [R28.64] ;  /* 0x000000081c1e8981 */ /* 0x000f28000c1e1500 */
[----:B-----5:R-:W-:Y:S04]  /*2000*/  STS.U16 [R68+0x480], R91 ;  /* 0x0004805b44007388 */ /* 0x020fe80000000400 */
[----:B------:R-:W-:Y:S01]  /*2010*/  STS.U16 [R68+0x880], R87 ;  /* 0x0008805744007388 */ /* 0x000fe20000000400 */
[----:B------:R-:W-:-:S06]  /*2020*/  UIADD3 UR5, UR5, -0x1, URZ ;  /* 0xffffffff05057890 */ /* 0x000fcc000fffe03f */
[----:B------:R-:W-:Y:S01]  /*2030*/  ISETP.NE.U32.AND P0, PT, RZ, UR5, PT ;  /* 0x00000005ff007c0c */ /* 0x000fe2000bf05070 */
[----:B------:R-:W-:-:S04]  /*2040*/  IMAD.WIDE R58, R10, 0x2, R58 ;  /* 0x000000020a3a7825 */ /* 0x000fc800078e023a */
[----:B------:R-:W-:Y:S01]  /*2050*/  IMAD.WIDE R56, R10, 0x2, R56 ;  /* 0x000000020a387825 */ /* 0x000fe200078e0238 */
[----:B------:R-:W-:Y:S01]  /*2060*/  IADD3 R76, R76, -0x20, RZ ;  /* 0xffffffe04c4c7810 */ /* 0x000fe20007ffe0ff */
[----:B------:R-:W-:Y:S04]  /*2070*/  STS.U16 [R68+0xc80], R17 ;  /* 0x000c801144007388 */ /* 0x000fe80000000400 */
        /* <DEDUP_REMOVED lines=25> */
[----:B--2---:R-:W-:Y:S04]  /*2210*/  STS.U16 [R8+0x1200], R31 ;  /* 0x0012001f08007388 */ /* 0x004fe80000000400 */
[----:B------:R-:W-:Y:S04]  /*2220*/  STS.U16 [R68+0x1080], R89 ;  /* 0x0010805944007388 */ /* 0x000fe80000000400 */
[----:B---3--:R-:W-:Y:S04]  /*2230*/  STS.U16 [R68+0x1280], R90 ;  /* 0x0012805a44007388 */ /* 0x008fe80000000400 */
[----:B----4-:R0:W-:Y:S04]  /*2240*/  STS.U16 [R69+0x1100], R84 ;  /* 0x0011005445007388 */ /* 0x0101e80000000400 */
[----:B------:R-:W-:Y:S04]  /*2250*/  STS.U16 [R69+0x1300], R88 ;  /* 0x0013005845007388 */ /* 0x000fe80000000400 */
[----:B------:R-:W-:Y:S04]  /*2260*/  STS.U16 [R70+0x1180], R86 ;  /* 0x0011805646007388 */ /* 0x000fe80000000400 */
[----:B------:R-:W-:Y:S04]  /*2270*/  STS.U16 [R70+0x1380], R30 ;  /* 0x0013801e46007388 */ /* 0x000fe80000000400 */
[----:B------:R-:W-:Y:S06]  /*2280*/  BAR.SYNC.DEFER_BLOCKING 0x0 ;  /* 0x0000000000007b1d */ /* 0x000fec0000010000 */
[----:B------:R-:W-:Y:S04]  /*2290*/  LDSM.16.M88.4 R16, [R6+0x1000] ;  /* 0x001000000610783b */ /* 0x000fe80000000200 */
[----:B------:R-:W-:Y:S04]  /*22a0*/  LDSM.16.M88.4 R32, [R6+0x1200] ;  /* 0x001200000620783b */ /* 0x000fe80000000200 */
[----:B------:R-:W1:Y:S04]  /*22b0*/  LDSM.16.MT88.4 R28, [R75] ;  /* 0x000000004b1c783b */ /* 0x000e680000004200 */
[----:B------:R-:W2:Y:S04]  /*22c0*/  LDSM.16.MT88.4 R52, [R7] ;  /* 0x000000000734783b */ /* 0x000ea80000004200 */
[----:B------:R-:W3:Y:S04]  /*22d0*/  LDSM.16.MT88.4 R20, [R75+0x800] ;  /* 0x000800004b14783b */ /* 0x000ee80000004200 */
[----:B------:R-:W4:Y:S01]  /*22e0*/  LDSM.16.MT88.4 R24, [R7+0x800] ;  /* 0x000800000718783b */ /* 0x000f220000004200 */
[----:B0-----:R-:W-:Y:S01]  /*22f0*/  IMAD.WIDE R84, R10, 0x2, R14 ;  /* 0x000000020a547825 */ /* 0x001fe200078e020e */
[C---:B-1----:R-:W-:Y:S08]  /*2300*/  HMMA.16816.F32.BF16 R40, R28.reuse, R16, R40 ;  /* 0x000000101c28723c */ /* 0x042ff00000041828 */
[----:B------:R-:W-:Y:S08]  /*2310*/  HMMA.16816.F32.BF16 R36, R28, R32, R36 ;  /* 0x000000201c24723c */ /* 0x000ff00000041824 */
[C---:B--2---:R-:W-:Y:S08]  /*2320*/  HMMA.16816.F32.BF16 R44, R52.reuse, R16, R44 ;  /* 0x00000010342c723c */ /* 0x044ff0000004182c */
[----:B------:R-:W-:Y:S01]  /*2330*/  HMMA.16816.F32.BF16 R48, R52, R32, R48 ;  /* 0x000000203430723c */ /* 0x000fe20000041830 */
[----:B------:R-:W-:-:S02]  /*2340*/  IMAD.U32 R17, RZ, RZ, UR38 ;  /* 0x00000026ff117e24 */ /* 0x000fc4000f8e00ff */
[----:B------:R-:W-:-:S05]  /*2350*/  IMAD.WIDE R66, R10, 0x2, R66 ;  /* 0x000000020a427825 */ /* 0x000fca00078e0242 */
[----:B---3--:R-:W-:Y:S01]  /*2360*/  HMMA.16816.F32.BF16 R40, R20, R18, R40 ;  /* 0x000000121428723c */ /* 0x008fe20000041828 */
[----:B------:R-:W-:-:S07]  /*2370*/  IMAD.WIDE R78, R17, 0x2, R78 ;  /* 0x00000002114e7825 */ /* 0x000fce00078e024e */
[----:B------:R-:W-:Y:S01]  /*2380*/  HMMA.16816.F32.BF16 R36, R20, R34, R36 ;  /* 0x000000221424723c */ /* 0x000fe20000041824 */
[----:B------:R-:W-:-:S06]  /*2390*/  IMAD.WIDE R64, R10, 0x2, R64 ;  /* 0x000000020a407825 */ /* 0x000fcc00078e0240 */
[C---:B------:R-:W-:Y:S01]  /*23a0*/  IMAD.WIDE R20, R10.reuse, 0x2, R12 ;  /* 0x000000020a147825 */ /* 0x040fe200078e020c */
[----:B----4-:R-:W-:Y:S03]  /*23b0*/  HMMA.16816.F32.BF16 R44, R24, R18, R44 ;  /* 0x00000012182c723c */ /* 0x010fe6000004182c */
[----:B------:R-:W-:-:S05]  /*23c0*/  IMAD.WIDE R62, R10, 0x2, R62 ;  /* 0x000000020a3e7825 */ /* 0x000fca00078e023e */
[----:B------:R-:W-:Y:S01]  /*23d0*/  HMMA.16816.F32.BF16 R48, R24, R34, R48 ;  /* 0x000000221830723c */ /* 0x000fe20000041830 */
[----:B------:R-:W-:-:S04]  /*23e0*/  IMAD.WIDE R60, R10, 0x2, R60 ;  /* 0x000000020a3c7825 */ /* 0x000fc800078e023c */
[----:B------:R-:W-:Y:S02]  /*23f0*/  IMAD.MOV.U32 R86, RZ, RZ, R58 ;  /* 0x000000ffff567224 */ /* 0x000fe400078e003a */
[----:B------:R-:W-:Y:S02]  /*2400*/  IMAD.MOV.U32 R28, RZ, RZ, R56 ;  /* 0x000000ffff1c7224 */ /* 0x000fe400078e0038 */
[----:B------:R-:W-:Y:S02]  /*2410*/  IMAD.MOV.U32 R29, RZ, RZ, R85 ;  /* 0x000000ffff1d7224 */ /* 0x000fe400078e0055 */
[----:B------:R-:W-:Y:S01]  /*2420*/  IMAD.MOV.U32 R92, RZ, RZ, R20 ;  /* 0x000000ffff5c7224 */ /* 0x000fe200078e0014 */
[----:B------:R-:W-:Y:S01]  /*2430*/  @!P0 CALL.REL.NOINC `(.L_x_2) ;  /* 0x0000001000008944 */ /* 0x000fe20003c00000 */
[----:B------:R-:W-:Y:S05]  /*2440*/  BRA `(.L_x_3) ;  /* 0xffffef8000007947 */ /* 0x000fea000383ffff */
.L_x_2:
[----:B------:R-:W-:-:S04]  /*2450*/  NOP ;  /* 0x0000000000007918 */ /* 0x000fc80000000000 */
[----:B------:R-:W-:-:S05]  /*2460*/  NOP ;  /* 0x0000000000007918 */ /* 0x000fca0000000000 */
[----:B------:R-:W-:Y:S02]  /*2470*/  F2FP.BF16.PACK_AB R39, R39, R38 ;  /* 0x000000262727723e */ /* 0x000fe400000010ff */
[----:B------:R-:W-:Y:S02]  /*2480*/  F2FP.BF16.PACK_AB R51, R51, R50 ;  /* 0x000000323333723e */ /* 0x000fe400000010ff */
[----:B------:R-:W-:-:S02]  /*2490*/  F2FP.BF16.PACK_AB R37, R37, R36 ;  /* 0x000000242525723e */ /* 0x000fc400000010ff */
[----:B------:R-:W-:Y:S02]  /*24a0*/  F2FP.BF16.PACK_AB R49, R49, R48 ;  /* 0x000000303131723e */ /* 0x000fe400000010ff */
[----:B------:R-:W-:Y:S02]  /*24b0*/  F2FP.BF16.PACK_AB R38, R43, R42 ;  /* 0x0000002a2b26723e */ /* 0x000fe400000010ff */
[----:B------:R-:W-:Y:S02]  /*24c0*/  F2FP.BF16.PACK_AB R50, R47, R46 ;  /* 0x0000002e2f32723e */ /* 0x000fe400000010ff */
[----:B------:R-:W-:Y:S02]  /*24d0*/  F2FP.BF16.PACK_AB R36, R41, R40 ;  /* 0x000000282924723e */ /* 0x000fe400000010ff */
[----:B------:R-:W-:Y:S02]  /*24e0*/  F2FP.BF16.PACK_AB R48, R45, R44 ;  /* 0x0000002c2d30723e */ /* 0x000fe400000010ff */
.L_x_1:
[----:B------:R-:W-:Y:S01]  /*24f0*/  SHF.R.S32.HI R6, RZ, 0x4, R0 ;  /* 0x00000004ff067819 */ /* 0x000fe20000011400 */
[----:B------:R-:W-:Y:S01]  /*2500*/  BAR.SYNC.DEFER_BLOCKING 0x0 ;  /* 0x0000000000007b1d */ /* 0x000fe20000010000 */
[C---:B------:R-:W-:Y:S01]  /*2510*/  IMAD.SHL.U32 R7, R0.reuse, 0x20, RZ ;  /* 0x0000002000077824 */ /* 0x040fe200078e00ff */
[----:B------:R-:W-:-:S02]  /*2520*/  LOP3.LUT R0, R0, 0xc, RZ, 0xc0, !PT ;  /* 0x0000000c00007812 */ /* 0x000fc400078ec0ff */
[----:B------:R-:W-:Y:S02]  /*2530*/  SGXT R6, R6, 0x1 ;  /* 0x000000010606781a */ /* 0x000fe40000000200 */
[----:B------:R-:W-:Y:S02]  /*2540*/  LOP3.LUT R9, R7, 0x60, RZ, 0xc0, !PT ;  /* 0x0000006007097812 */ /* 0x000fe400078ec0ff */
[----:B------:R-:W-:Y:S02]  /*2550*/  LOP3.LUT R6, R6, 0x208, RZ, 0xc0, !PT ;  /* 0x0000020806067812 */ /* 0x000fe400078ec0ff */
[----:B------:R-:W-:Y:S01]  /*2560*/  ISETP.GE.AND P0, PT, R4, c[0x0][0x178], PT ;  /* 0x00005e0004007a0c */ /* 0x000fe20003f06270 */
[----:B------:R-:W-:Y:S01]  /*2570*/  IMAD R9, R0, 0x80, R9 ;  /* 0x0000008000097824 */ /* 0x000fe200078e0209 */
[----:B------:R-:W-:Y:S01]  /*2580*/  LOP3.LUT R7, R6, 0x78, R5, 0x78, !PT ;  /* 0x0000007806077812 */ /* 0x000fe200078e7805 */
[----:B------:R-:W-:Y:S01]  /*2590*/  IMAD R4, R4, c[0x0][0x194], RZ ;  /* 0x0000650004047a24 */ /* 0x000fe200078e02ff */
[----:B------:R-:W-:-:S02]  /*25a0*/  LOP3.LUT R6, R5, 0x180, RZ, 0xc0, !PT ;  /* 0x0000018005067812 */ /* 0x000fc400078ec0ff */
[C---:B------:R-:W-:Y:S01]  /*25b0*/  ISETP.LT.AND P5, PT, R3.reuse, c[0x0][0x17c], !P0 ;  /* 0x00005f0003007a0c */ /* 0x040fe200047a1270 */
[----:B------:R-:W-:Y:S01]  /*25c0*/  IMAD R5, R2, 0x4, R7 ;  /* 0x0000000402057824 */ /* 0x000fe200078e0207 */
[----:B------:R-:W-:Y:S01]  /*25d0*/  IADD3 R2, R3, 0x1, RZ ;  /* 0x0000000103027810 */ /* 0x000fe20007ffe0ff */
[----:B------:R-:W-:Y:S01]  /*25e0*/  IMAD.IADD R9, R6, 0x1, R9 ;  /* 0x0000000106097824 */ /* 0x000fe200078e0209 */
[----:B------:R-:W-:Y:S02]  /*25f0*/  LEA R23, P1, R4, c[0x0][0x170], 0x1 ;  /* 0x00005c0004177a11 */ /* 0x000fe400078208ff */
[----:B------:R-:W-:Y:S01]  /*2600*/  LOP3.LUT R10, R5, 0x10, RZ, 0x3c, !PT ;  /* 0x00000010050a7812 */ /* 0x000fe200078e3cff */
[----:B------:R-:W-:Y:S01]  /*2610*/  IMAD R11, R0, 0x2, R9 ;  /* 0x00000002000b7824 */ /* 0x000fe200078e0209 */
[----:B------:R-:W-:Y:S01]  /*2620*/  STS.64 [R5], R48 ;  /* 0x0000003005007388 */ /* 0x000fe20000000a00 */
[----:B------:R-:W-:Y:S01]  /*2630*/  ISETP.LT.AND P4, PT, R2, c[0x0][0x17c], !P0 ;  /* 0x00005f0002007a0c */ /* 0x000fe20004781270 */
[----:B------:R-:W-:Y:S01]  /*2640*/  IMAD R2, R3, c[0x0][0x198], RZ ;  /* 0x0000660003027a24 */ /* 0x000fe200078e02ff */
[----:B------:R-:W-:Y:S01]  /*2650*/  LEA.HI.X.SX32 R25, R4, c[0x0][0x174], 0x1, P1 ;  /* 0x00005d0004197a11 */ /* 0x000fe200008f0eff */
[----:B------:R0:W-:Y:S01]  /*2660*/  STS.64 [R5+0x100], R36 ;  /* 0x0001002405007388 */ /* 0x0001e20000000a00 */
[----:B------:R-:W-:-:S02]  /*2670*/  LOP3.LUT R6, R11, 0x8, RZ, 0x3c, !PT ;  /* 0x000000080b067812 */ /* 0x000fc400078e3cff */
[C---:B------:R-:W-:Y:S01]  /*2680*/  IADD3 R0, R3.reuse, 0x2, RZ ;  /* 0x0000000203007810 */ /* 0x040fe20007ffe0ff */
[----:B------:R-:W-:Y:S01]  /*2690*/  STS.64 [R10+0x400], R50 ;  /* 0x000400320a007388 */ /* 0x000fe20000000a00 */
[----:B------:R-:W-:Y:S02]  /*26a0*/  LEA R12, P1, R2, R23, 0x1 ;  /* 0x00000017020c7211 */ /* 0x000fe400078208ff */
[----:B------:R-:W-:Y:S01]  /*26b0*/  ISETP.LT.AND P3, PT, R0, c[0x0][0x17c], !P0 ;  /* 0x00005f0000007a0c */ /* 0x000fe20004761270 */
[----:B------:R1:W-:Y:S01]  /*26c0*/  STS.64 [R10+0x500], R38 ;  /* 0x000500260a007388 */ /* 0x0003e20000000a00 */
[----:B------:R-:W-:Y:S02]  /*26d0*/  IADD3 R0, R3, 0x3, RZ ;  /* 0x0000000303007810 */ /* 0x000fe40007ffe0ff */
[----:B------:R-:W-:Y:S01]  /*26e0*/  LEA.HI.X.SX32 R13, R2, R25, 0x1, P1 ;  /* 0x00000019020d7211 */ /* 0x000fe200008f0eff */
[----:B------:R-:W-:Y:S01]  /*26f0*/  BAR.SYNC.DEFER_BLOCKING 0x0 ;  /* 0x0000000000007b1d */ /* 0x000fe20000010000 */
[----:B0-----:R-:W-:-:S02]  /*2700*/  LOP3.LUT R5, R11, 0x10, RZ, 0x3c, !PT ;  /* 0x000000100b057812 */ /* 0x001fc400078e3cff */
[----:B------:R-:W-:Y:S02]  /*2710*/  ISETP.LT.AND P2, PT, R0, c[0x0][0x17c], !P0 ;  /* 0x00005f0000007a0c */ /* 0x000fe40004741270 */
[----:B------:R-:W-:Y:S02]  /*2720*/  IADD3 R0, R3, 0x4, RZ ;  /* 0x0000000403007810 */ /* 0x000fe40007ffe0ff */
[----:B-1----:R-:W-:Y:S02]  /*2730*/  IADD3 R10, R2, c[0x0][0x198], RZ ;  /* 0x00006600020a7a10 */ /* 0x002fe40007ffe0ff */
[----:B------:R-:W-:Y:S02]  /*2740*/  ISETP.LT.AND P1, PT, R0, c[0x0][0x17c], !P0 ;  /* 0x00005f0000007a0c */ /* 0x000fe40004721270 */
[C---:B------:R-:W-:Y:S02]  /*2750*/  LEA R14, P6, R10.reuse, R23, 0x1 ;  /* 0x000000170a0e7211 */ /* 0x040fe400078c08ff */
[----:B------:R-:W-:-:S02]  /*2760*/  IADD3 R2, R10, c[0x0][0x198], RZ ;  /* 0x000066000a027a10 */ /* 0x000fc40007ffe0ff */
[----:B------:R-:W-:Y:S02]  /*2770*/  LEA.HI.X.SX32 R15, R10, R25, 0x1, P6 ;  /* 0x000000190a0f7211 */ /* 0x000fe400030f0eff */
[----:B------:R-:W-:Y:S02]  /*2780*/  IADD3 R0, R3, 0x5, RZ ;  /* 0x0000000503007810 */ /* 0x000fe40007ffe0ff */
[C---:B------:R-:W-:Y:S02]  /*2790*/  LEA R16, P6, R2.reuse, R23, 0x1 ;  /* 0x0000001702107211 */ /* 0x040fe400078c08ff */
[C---:B------:R-:W-:Y:S01]  /*27a0*/  IADD3 R18, R2.reuse, c[0x0][0x198], RZ ;  /* 0x0000660002127a10 */ /* 0x040fe20007ffe0ff */
[----:B------:R0:W1:Y:S01]  /*27b0*/  LDS.64 R8, [R11] ;  /* 0x000000000b087984 */ /* 0x0000620000000a00 */
[----:B------:R-:W-:Y:S02]  /*27c0*/  LEA.HI.X.SX32 R17, R2, R25, 0x1, P6 ;  /* 0x0000001902117211 */ /* 0x000fe400030f0eff */
[----:B------:R-:W-:Y:S01]  /*27d0*/  IADD3 R2, R18, c[0x0][0x198], RZ ;  /* 0x0000660012027a10 */ /* 0x000fe20007ffe0ff */
[----:B------:R-:W2:Y:S04]  /*27e0*/  LDS.64 R6, [R6] ;  /* 0x0000000006067984 */ /* 0x000ea80000000a00 */
[----:B------:R-:W3:Y:S01]  /*27f0*/  LDS.64 R4, [R5] ;  /* 0x0000000005047984 */ /* 0x000ee20000000a00 */
[----:B0-----:R-:W-:-:S06]  /*2800*/  LOP3.LUT R11, R11, 0x18, RZ, 0x3c, !PT ;  /* 0x000000180b0b7812 */ /* 0x001fcc00078e3cff */
[----:B------:R-:W0:Y:S04]  /*2810*/  LDS.64 R10, [R11] ;  /* 0x000000000b0a7984 */ /* 0x000e280000000a00 */
[----:B-1----:R1:W-:Y:S01]  /*2820*/  @P5 STG.E.U16 [R12.64], R8 ;  /* 0x000000080c005986 */ /* 0x0023e2000c101508 */
[----:B------:R-:W-:Y:S02]  /*2830*/  ISETP.LT.AND P5, PT, R0, c[0x0][0x17c], !P0 ;  /* 0x00005f0000007a0c */ /* 0x000fe400047a1270 */
[----:B------:R-:W-:Y:S02]  /*2840*/  IADD3 R0, R3, 0x6, RZ ;  /* 0x0000000603007810 */ /* 0x000fe40007ffe0ff */
[----:B-1----:R-:W-:Y:S02]  /*2850*/  PRMT R13, R8, 0x7632, R13 ;  /* 0x00007632080d7816 */ /* 0x002fe4000000000d */
[----:B------:R-:W-:-:S02]  /*2860*/  LEA R12, P6, R18, R23, 0x1 ;  /* 0x00000017120c7211 */ /* 0x000fc400078c08ff */
[----:B------:R-:W-:Y:S01]  /*2870*/  IADD3 R8, R2, c[0x0][0x198], RZ ;  /* 0x0000660002087a10 */ /* 0x000fe20007ffe0ff */
[----:B------:R1:W-:Y:S01]  /*2880*/  @P4 STG.E.U16 [R14.64], R13 ;  /* 0x0000000d0e004986 */ /* 0x0003e2000c101508 */
[----:B------:R-:W-:Y:S02]  /*2890*/  ISETP.LT.AND P4, PT, R0, c[0x0][0x17c], !P0 ;  /* 0x00005f0000007a0c */ /* 0x000fe40004781270 */
[C---:B------:R-:W-:Y:S01]  /*28a0*/  IADD3 R0, R3.reuse, 0x7, RZ ;  /* 0x0000000703007810 */ /* 0x040fe20007ffe0ff */
[----:B--2---:R2:W-:Y:S03]  /*28b0*/  @P3 STG.E.U16 [R16.64], R6 ;  /* 0x0000000610003986 */ /* 0x0045e6000c101508 */
[----:B------:R-:W-:Y:S02]  /*28c0*/  ISETP.LT.AND P3, PT, R0, c[0x0][0x17c], !P0 ;  /* 0x00005f0000007a0c */ /* 0x000fe40004761270 */
[----:B------:R-:W-:-:S02]  /*28d0*/  IADD3 R0, R3, 0x8, RZ ;  /* 0x0000000803007810 */ /* 0x000fc40007ffe0ff */
[----:B-1----:R-:W-:Y:S02]  /*28e0*/  LEA.HI.X.SX32 R13, R18, R25, 0x1, P6 ;  /* 0x00000019120d7211 */ /* 0x002fe400030f0eff */
[----:B------:R-:W-:Y:S02]  /*28f0*/  LEA R18, P6, R2, R23, 0x1 ;  /* 0x0000001702127211 */ /* 0x000fe400078c08ff */
[----:B------:R-:W-:Y:S02]  /*2900*/  PRMT R15, R6, 0x7632, R15 ;  /* 0x00007632060f7816 */ /* 0x000fe4000000000f */
[----:B------:R-:W-:Y:S02]  /*2910*/  LEA.HI.X.SX32 R19, R2, R25, 0x1, P6 ;  /* 0x0000001902137211 */ /* 0x000fe400030f0eff */
[C---:B------:R-:W-:Y:S01]  /*2920*/  LEA R14, P6, R8.reuse, R23, 0x1 ;  /* 0x00000017080e7211 */ /* 0x040fe200078c08ff */
[----:B------:R1:W-:Y:S01]  /*2930*/  @P2 STG.E.U16 [R12.64], R15 ;  /* 0x0000000f0c002986 */ /* 0x0003e2000c101508 */
[----:B------:R-:W-:-:S02]  /*2940*/  IADD3 R2, R8, c[0x0][0x198], RZ ;  /* 0x0000660008027a10 */ /* 0x000fc40007ffe0ff */
[----:B------:R-:W-:Y:S01]  /*2950*/  ISETP.LT.AND P2, PT, R0, c[0x0][0x17c], !P0 ;  /* 0x00005f0000007a0c */ /* 0x000fe20004741270 */
[----:B---3--:R3:W-:Y:S01]  /*2960*/  @P1 STG.E.U16 [R18.64], R4 ;  /* 0x0000000412001986 */ /* 0x0087e2000c101508 */
[C---:B------:R-:W-:Y:S02]  /*2970*/  IADD3 R0, R3.reuse, 0x9, RZ ;  /* 0x0000000903007810 */ /* 0x040fe40007ffe0ff */
[----:B--2---:R-:W-:Y:S02]  /*2980*/  IADD3 R6, R2, c[0x0][0x198], RZ ;  /* 0x0000660002067a10 */ /* 0x004fe40007ffe0ff */
[----:B------:R-:W-:Y:S02]  /*2990*/  ISETP.LT.AND P1, PT, R0, c[0x0][0x17c], !P0 ;  /* 0x00005f0000007a0c */ /* 0x000fe40004721270 */
[----:B------:R-:W-:Y:S02]  /*29a0*/  IADD3 R0, R3, 0xa, RZ ;  /* 0x0000000a03007810 */ /* 0x000fe40007ffe0ff */
[----:B-1----:R-:W-:-:S02]  /*29b0*/  LEA.HI.X.SX32 R15, R8, R25, 0x1, P6 ;  /* 0x00000019080f7211 */ /* 0x002fc400030f0eff */
[----:B------:R-:W-:Y:S02]  /*29c0*/  LEA R16, P6, R2, R23, 0x1 ;  /* 0x0000001702107211 */ /* 0x000fe400078c08ff */
[----:B------:R-:W-:Y:S02]  /*29d0*/  PRMT R8, R4, 0x7632, R8 ;  /* 0x0000763204087816 */ /* 0x000fe40000000008 */
[----:B------:R-:W-:Y:S02]  /*29e0*/  LEA.HI.X.SX32 R17, R2, R25, 0x1, P6 ;  /* 0x0000001902117211 */ /* 0x000fe400030f0eff */
[C---:B------:R-:W-:Y:S01]  /*29f0*/  LEA R12, P6, R6.reuse, R23, 0x1 ;  /* 0x00000017060c7211 */ /* 0x040fe200078c08ff */
[----:B------:R1:W-:Y:S01]  /*2a00*/  @P5 STG.E.U16 [R14.64], R8 ;  /* 0x000000080e005986 */ /* 0x0003e2000c101508 */
[----:B------:R-:W-:Y:S02]  /*2a10*/  IADD3 R2, R6, c[0x0][0x198], RZ ;  /* 0x0000660006027a10 */ /* 0x000fe40007ffe0ff */
[----:B------:R-:W-:Y:S01]  /*2a20*/  ISETP.LT.AND P5, PT, R0, c[0x0][0x17c], !P0 ;  /* 0x00005f0000007a0c */ /* 0x000fe200047a1270 */
[----:B0-----:R-:W-:Y:S01]  /*2a30*/  @P4 STG.E.U16 [R16.64], R10 ;  /* 0x0000000a10004986 */ /* 0x001fe2000c101508 */
[----:B------:R-:W-:-:S02]  /*2a40*/  IADD3 R0, R3, 0xb, RZ ;  /* 0x0000000b03007810 */ /* 0x000fc40007ffe0ff */
[----:B------:R-:W-:Y:S02]  /*2a50*/  LEA.HI.X.SX32 R13, R6, R25, 0x1, P6 ;  /* 0x00000019060d7211 */ /* 0x000fe400030f0eff */
[C---:B---3--:R-:W-:Y:S02]  /*2a60*/  LEA R18, P6, R2.reuse, R23, 0x1 ;  /* 0x0000001702127211 */ /* 0x048fe400078c08ff */
[----:B------:R-:W-:Y:S02]  /*2a70*/  IADD3 R4, R2, c[0x0][0x198], RZ ;  /* 0x0000660002047a10 */ /* 0x000fe40007ffe0ff */
[----:B-1----:R-:W-:Y:S02]  /*2a80*/  PRMT R15, R10, 0x7632, R15 ;  /* 0x000076320a0f7816 */ /* 0x002fe4000000000f */
[----:B------:R-:W-:Y:S02]  /*2a90*/  ISETP.LT.AND P4, PT, R0, c[0x0][0x17c], !P0 ;  /* 0x00005f0000007a0c */ /* 0x000fe40004781270 */
[----:B------:R-:W-:Y:S01]  /*2aa0*/  IADD3 R0, R3, 0xc, RZ ;  /* 0x0000000c03007810 */ /* 0x000fe20007ffe0ff */
[----:B------:R0:W-:Y:S01]  /*2ab0*/  @P3 STG.E.U16 [R12.64], R15 ;  /* 0x0000000f0c003986 */ /* 0x0001e2000c101508 */
[----:B------:R-:W-:-:S02]  /*2ac0*/  LEA.HI.X.SX32 R19, R2, R25, 0x1, P6 ;  /* 0x0000001902137211 */ /* 0x000fc400030f0eff */
[----:B------:R-:W-:Y:S02]  /*2ad0*/  IADD3 R2, R4, c[0x0][0x198], RZ ;  /* 0x0000660004027a10 */ /* 0x000fe40007ffe0ff */
[----:B------:R-:W-:Y:S01]  /*2ae0*/  ISETP.LT.AND P3, PT, R0, c[0x0][0x17c], !P0 ;  /* 0x00005f0000007a0c */ /* 0x000fe20004761270 */
[----:B------:R-:W-:Y:S01]  /*2af0*/  @P2 STG.E.U16 [R18.64], R9 ;  /* 0x0000000912002986 */ /* 0x000fe2000c101508 */
[----:B------:R-:W-:Y:S02]  /*2b00*/  IADD3 R0, R3, 0xd, RZ ;  /* 0x0000000d03007810 */ /* 0x000fe40007ffe0ff */
[----:B------:R-:W-:Y:S02]  /*2b10*/  IADD3 R6, R2, c[0x0][0x198], RZ ;  /* 0x0000660002067a10 */ /* 0x000fe40007ffe0ff */
[----:B------:R-:W-:Y:S02]  /*2b20*/  LEA R14, P6, R4, R23, 0x1 ;  /* 0x00000017040e7211 */ /* 0x000fe400078c08ff */
[----:B------:R-:W-:-:S02]  /*2b30*/  ISETP.LT.AND P2, PT, R0, c[0x0][0x17c], !P0 ;  /* 0x00005f0000007a0c */ /* 0x000fc40004741270 */
[----:B------:R-:W-:Y:S02]  /*2b40*/  IADD3 R0, R6, c[0x0][0x198], RZ ;  /* 0x0000660006007a10 */ /* 0x000fe40007ffe0ff */
[----:B------:R-:W-:Y:S02]  /*2b50*/  PRMT R8, R9, 0x7632, R8 ;  /* 0x0000763209087816 */ /* 0x000fe40000000008 */
[----:B0-----:R-:W-:Y:S02]  /*2b60*/  LEA.HI.X.SX32 R15, R4, R25, 0x1, P6 ;  /* 0x00000019040f7211 */ /* 0x001fe400030f0eff */
[-C--:B------:R-:W-:Y:S02]  /*2b70*/  LEA R12, P6, R2, R23.reuse, 0x1 ;  /* 0x00000017020c7211 */ /* 0x080fe400078c08ff */
[----:B------:R-:W-:Y:S01]  /*2b80*/  IADD3 R10, R0, c[0x0][0x198], RZ ;  /* 0x00006600000a7a10 */ /* 0x000fe20007ffe0ff */
[----:B------:R0:W-:Y:S01]  /*2b90*/  @P1 STG.E.U16 [R14.64], R8 ;  /* 0x000000080e001986 */ /* 0x0001e2000c101508 */
[----:B------:R-:W-:-:S02]  /*2ba0*/  LEA R16, P1, R6, R23, 0x1 ;  /* 0x0000001706107211 */ /* 0x000fc400078208ff */
[----:B------:R-:W-:Y:S02]  /*2bb0*/  LEA.HI.X.SX32 R13, R2, R25, 0x1, P6 ;  /* 0x00000019020d7211 */ /* 0x000fe400030f0eff */
[----:B------:R-:W-:Y:S02]  /*2bc0*/  IADD3 R22, R10, c[0x0][0x198], RZ ;  /* 0x000066000a167a10 */ /* 0x000fe40007ffe0ff */
[----:B------:R-:W-:Y:S01]  /*2bd0*/  LEA R20, P6, R0, R23, 0x1 ;  /* 0x0000001700147211 */ /* 0x000fe200078c08ff */
[----:B------:R1:W-:Y:S01]  /*2be0*/  @P5 STG.E.U16 [R12.64], R7 ;  /* 0x000000070c005986 */ /* 0x0003e2000c101508 */
[----:B------:R-:W-:Y:S02]  /*2bf0*/  LEA.HI.X.SX32 R17, R6, R25, 0x1, P1 ;  /* 0x0000001906117211 */ /* 0x000fe400008f0eff */
[----:B------:R-:W-:Y:S02]  /*2c00*/  IADD3 R4, R3, 0xe, RZ ;  /* 0x0000000e03047810 */ /* 0x000fe40007ffe0ff */
[----:B0-----:R-:W-:-:S02]  /*2c10*/  LEA R8, P1, R22, R23, 0x1 ;  /* 0x0000001716087211 */ /* 0x001fc400078208ff */
[-C--:B------:R-:W-:Y:S02]  /*2c20*/  LEA.HI.X.SX32 R21, R0, R25.reuse, 0x1, P6 ;  /* 0x0000001900157211 */ /* 0x080fe400030f0eff */
[----:B------:R-:W-:Y:S02]  /*2c30*/  IADD3 R0, R3, 0xf, RZ ;  /* 0x0000000f03007810 */ /* 0x000fe40007ffe0ff */
[----:B------:R-:W-:Y:S02]  /*2c40*/  LEA.HI.X.SX32 R9, R22, R25, 0x1, P1 ;  /* 0x0000001916097211 */ /* 0x000fe400008f0eff */
[----:B------:R-:W-:Y:S02]  /*2c50*/  ISETP.LT.AND P1, PT, R4, c[0x0][0x17c], !P0 ;  /* 0x00005f0004007a0c */ /* 0x000fe40004721270 */
[----:B------:R-:W-:Y:S02]  /*2c60*/  ISETP.LT.AND P0, PT, R0, c[0x0][0x17c], !P0 ;  /* 0x00005f0000007a0c */ /* 0x000fe40004701270 */
[----:B------:R-:W-:-:S02]  /*2c70*/  LEA R2, P6, R10, R23, 0x1 ;  /* 0x000000170a027211 */ /* 0x000fc400078c08ff */
[----:B------:R-:W-:Y:S02]  /*2c80*/  PRMT R0, R7, 0x7632, R0 ;  /* 0x0000763207007816 */ /* 0x000fe40000000000 */
[----:B------:R-:W-:Y:S02]  /*2c90*/  LEA.HI.X.SX32 R3, R10, R25, 0x1, P6 ;  /* 0x000000190a037211 */ /* 0x000fe400030f0eff */
[----:B------:R-:W-:Y:S01]  /*2ca0*/  PRMT R4, R5, 0x7632, R4 ;  /* 0x0000763205047816 */ /* 0x000fe20000000004 */
[----:B------:R1:W-:Y:S01]  /*2cb0*/  @P4 STG.E.U16 [R16.64], R0 ;  /* 0x0000000010004986 */ /* 0x0003e2000c101508 */
[----:B------:R-:W-:-:S03]  /*2cc0*/  IADD3 R6, R22, c[0x0][0x198], RZ ;  /* 0x0000660016067a10 */ /* 0x000fc60007ffe0ff */
[----:B------:R1:W-:Y:S01]  /*2cd0*/  @P3 STG.E.U16 [R20.64], R5 ;  /* 0x0000000514003986 */ /* 0x0003e2000c101508 */
[----:B------:R-:W-:-:S03]  /*2ce0*/  LEA R14, P6, R6, R23, 0x1 ;  /* 0x00000017060e7211 */ /* 0x000fc600078c08ff */
[----:B------:R1:W-:Y:S01]  /*2cf0*/  @P2 STG.E.U16 [R2.64], R4 ;  /* 0x0000000402002986 */ /* 0x0003e2000c101508 */
[----:B------:R-:W-:-:S03]  /*2d00*/  LEA.HI.X.SX32 R15, R6, R25, 0x1, P6 ;  /* 0x00000019060f7211 */ /* 0x000fc600030f0eff */
[----:B------:R1:W-:Y:S01]  /*2d10*/  @P1 STG.E.U16 [R8.64], R11 ;  /* 0x0000000b08001986 */ /* 0x0003e2000c101508 */
[----:B------:R-:W-:Y:S05]  /*2d20*/  @!P0 EXIT ;  /* 0x000000000000894d */ /* 0x000fea0003800000 */
[----:B-1----:R-:W-:-:S05]  /*2d30*/  PRMT R7, R11, 0x7632, R7 ;  /* 0x000076320b077816 */ /* 0x002fca0000000007 */
[----:B------:R-:W-:Y:S01]  /*2d40*/  STG.E.U16 [R14.64], R7 ;  /* 0x000000070e007986 */ /* 0x000fe2000c101508 */
[----:B------:R-:W-:Y:S05]  /*2d50*/  EXIT ;  /* 0x000000000000794d */ /* 0x000fea0003800000 */
.L_x_4:
[----:B------:R-:W-:-:S00]  /*2d60*/  BRA `(.L_x_4) ;  /* 0xfffffff000007947 */ /* 0x000fc0000383ffff */
[----:B------:R-:W-:-:S00]  /*2d70*/  NOP ;  /* 0x0000000000007918 */ /* 0x000fc00000000000 */
        /* <DEDUP_REMOVED lines=8> */
.L_x_5:


//--------------------- .nv.shared.matmul_kernel  --------------------------
	.section	.nv.shared.matmul_kernel,"aw",@nobits
	.sectionflags	@""
	.align	16
